	.target	sm_100a

	.elftype	@"ET_EXEC"


//--------------------- .note.nv.tkinfo           --------------------------
	.section	.note.nv.tkinfo,"",@"SHT_NOTE"
	.sectionflags	@"SHF_NOTE_NV_TKINFO"
	.tkinfo
        /*0018*/ 	.word	0x00000002
        /*0030*/ 	.string	""
        /*0030*/ 	.string	"ptxas"
        /*0030*/ 	.string	"Cuda compilation tools, release 13.0, V13.0.88"
        /*0030*/ 	.string	"Build cuda_13.0.r13.0/compiler.36424714_0"
        /*0030*/ 	.string	"-arch sm_100a -m 64 "



//--------------------- .note.nv.cuinfo           --------------------------
	.section	.note.nv.cuinfo,"",@"SHT_NOTE"
	.sectionflags	@"SHF_NOTE_NV_CUINFO"
        /*0018*/ 	.short	0x0002
        /*001a*/ 	.short	0x0064
        /*001c*/ 	.short	0x0082
	.zero		2


//--------------------- .nv.info                  --------------------------
	.section	.nv.info,"",@"SHT_CUDA_INFO"
	.align	4


	//----- nvinfo : EIATTR_REGCOUNT
	.align		4
        /*0000*/ 	.byte	0x04, 0x2f
        /*0002*/ 	.short	(.L_19 - .L_18)
	.align		4
.L_18:
        /*0004*/ 	.word	index@(_ZN7cutlass13device_kernelINS_4conv6kernel13ConvUniversalINS1_16ConvProblemShapeILNS1_8OperatorE2ELi3EEENS1_10collective14CollectiveConvINS1_47MainloopSm100TmaUmmaWarpSpecializedImplicitGemmILS5_2ELi4ELi3ELi1ELi2EN4cute5tupleIJNSA_1CILi2EEENSC_ILi1EEESE_EEEEENSB_IJNSC_ILi64EEENSB_IJNSC_ILi128EEEEEENSB_IJSH_EEEEEENS_10tfloat32_tESM_NSA_8TiledMMAINSA_8MMA_AtomIJNSA_17SM100_MMA_TF32_SSISM_SM_fLi64ELi128ELNSA_4UMMA5MajorE1ELSR_1ELNSQ_7ScaleInE0ELSS_0EEEEEENSA_6LayoutINSB_IJSE_SE_SE_EEENSB_IJNSC_ILi0EEESX_SX_EEEEENSB_IJNSA_10UnderscoreES10_S10_EEEEENS7_6detail27Sm100ImplicitGemmTileTraitsINSA_13SM90_TMA_LOADENSA_14ComposedLayoutINSA_7SwizzleILi2ELi5ELi2EEENSA_18smem_ptr_flag_bitsILi32EEENSV_INSB_IJNSC_ILi32EEENSC_ILi4EEEEEENSB_IJSE_S1B_EEEEEEEvEENS14_INSA_30SM90_TMA_LOAD_IM2COL_MULTICASTES1G_vEEEENS_8epilogue10collective18CollectiveEpilogueINS1L_23Sm100TmaWarpSpecializedILi4ELi2ELi16ELb1ELb0EEEJSL_NSB_IJNSV_ISH_SE_EENSV_IS1B_SE_EEEEESM_NSB_IJlNSB_IJSE_lllEEESX_EEESM_S1U_NS1L_6fusion15FusionCallbacksIS1P_NS1V_17LinearCombinationISM_fSM_fLNS_15FloatRoundStyleE2EEESL_S1S_JEEENSA_5SM1004TMEM4LOAD26SM100_TMEM_LOAD_16dp128b8xES15_NS16_INS17_ILi3ELi4ELi3EEES1A_NSV_INSB_IJNSC_ILi8EEES1B_EEENSB_IJS1B_SE_EEEEEEENSA_17SM75_U32x4_LDSM_NENSA_14SM90_TMA_STOREES2A_NSA_17SM90_U32x4_STSM_NENSA_39AutoVectorizingCopyWithAssumedAlignmentILi128EEEEEEvvEEEEvNT_6ParamsE)
        /*0008*/ 	.word	0x0000006f


	//----- nvinfo : EIATTR_FRAME_SIZE
	.align		4
.L_19:
        /*000c*/ 	.byte	0x04, 0x11
        /*000e*/ 	.short	(.L_21 - .L_20)
	.align		4
.L_20:
        /*0010*/ 	.word	index@($__internal_2_$__cuda_sm10x_tcgen05_guardrail_trap_unallocated_columns_being_dealloced)
        /*0014*/ 	.word	0x00000008


	//----- nvinfo : EIATTR_FRAME_SIZE
	.align		4
.L_21:
        /*0018*/ 	.byte	0x04, 0x11
        /*001a*/ 	.short	(.L_23 - .L_22)
	.align		4
.L_22:
        /*001c*/ 	.word	index@($__internal_1_$__cuda_sm10x_tcgen05_guardrail_trap_phase_invalid_during_alloc)
        /*0020*/ 	.word	0x00000008


	//----- nvinfo : EIATTR_FRAME_SIZE
	.align		4
.L_23:
        /*0024*/ 	.byte	0x04, 0x11
        /*0026*/ 	.short	(.L_25 - .L_24)
	.align		4
.L_24:
        /*0028*/ 	.word	index@($__internal_0_$__cuda_sm10x_tcgen05_guardrail_trap_col_being_dealloced_not_returned_by_alloc)
        /*002c*/ 	.word	0x00000008


	//----- nvinfo : EIATTR_FRAME_SIZE
	.align		4
.L_25:
        /*0030*/ 	.byte	0x04, 0x11
        /*0032*/ 	.short	(.L_27 - .L_26)
	.align		4
.L_26:
        /*0034*/ 	.word	index@(_ZN7cutlass13device_kernelINS_4conv6kernel13ConvUniversalINS1_16ConvProblemShapeILNS1_8OperatorE2ELi3EEENS1_10collective14CollectiveConvINS1_47MainloopSm100TmaUmmaWarpSpecializedImplicitGemmILS5_2ELi4ELi3ELi1ELi2EN4cute5tupleIJNSA_1CILi2EEENSC_ILi1EEESE_EEEEENSB_IJNSC_ILi64EEENSB_IJNSC_ILi128EEEEEENSB_IJSH_EEEEEENS_10tfloat32_tESM_NSA_8TiledMMAINSA_8MMA_AtomIJNSA_17SM100_MMA_TF32_SSISM_SM_fLi64ELi128ELNSA_4UMMA5MajorE1ELSR_1ELNSQ_7ScaleInE0ELSS_0EEEEEENSA_6LayoutINSB_IJSE_SE_SE_EEENSB_IJNSC_ILi0EEESX_SX_EEEEENSB_IJNSA_10UnderscoreES10_S10_EEEEENS7_6detail27Sm100ImplicitGemmTileTraitsINSA_13SM90_TMA_LOADENSA_14ComposedLayoutINSA_7SwizzleILi2ELi5ELi2EEENSA_18smem_ptr_flag_bitsILi32EEENSV_INSB_IJNSC_ILi32EEENSC_ILi4EEEEEENSB_IJSE_S1B_EEEEEEEvEENS14_INSA_30SM90_TMA_LOAD_IM2COL_MULTICASTES1G_vEEEENS_8epilogue10collective18CollectiveEpilogueINS1L_23Sm100TmaWarpSpecializedILi4ELi2ELi16ELb1ELb0EEEJSL_NSB_IJNSV_ISH_SE_EENSV_IS1B_SE_EEEEESM_NSB_IJlNSB_IJSE_lllEEESX_EEESM_S1U_NS1L_6fusion15FusionCallbacksIS1P_NS1V_17LinearCombinationISM_fSM_fLNS_15FloatRoundStyleE2EEESL_S1S_JEEENSA_5SM1004TMEM4LOAD26SM100_TMEM_LOAD_16dp128b8xES15_NS16_INS17_ILi3ELi4ELi3EEES1A_NSV_INSB_IJNSC_ILi8EEES1B_EEENSB_IJS1B_SE_EEEEEEENSA_17SM75_U32x4_LDSM_NENSA_14SM90_TMA_STOREES2A_NSA_17SM90_U32x4_STSM_NENSA_39AutoVectorizingCopyWithAssumedAlignmentILi128EEEEEEvvEEEEvNT_6ParamsE)
        /*0038*/ 	.word	0x00000008


	//----- nvinfo : EIATTR_MIN_STACK_SIZE
	.align		4
.L_27:
        /*003c*/ 	.byte	0x04, 0x12
        /*003e*/ 	.short	(.L_29 - .L_28)
	.align		4
.L_28:
        /*0040*/ 	.word	index@(_ZN7cutlass13device_kernelINS_4conv6kernel13ConvUniversalINS1_16ConvProblemShapeILNS1_8OperatorE2ELi3EEENS1_10collective14CollectiveConvINS1_47MainloopSm100TmaUmmaWarpSpecializedImplicitGemmILS5_2ELi4ELi3ELi1ELi2EN4cute5tupleIJNSA_1CILi2EEENSC_ILi1EEESE_EEEEENSB_IJNSC_ILi64EEENSB_IJNSC_ILi128EEEEEENSB_IJSH_EEEEEENS_10tfloat32_tESM_NSA_8TiledMMAINSA_8MMA_AtomIJNSA_17SM100_MMA_TF32_SSISM_SM_fLi64ELi128ELNSA_4UMMA5MajorE1ELSR_1ELNSQ_7ScaleInE0ELSS_0EEEEEENSA_6LayoutINSB_IJSE_SE_SE_EEENSB_IJNSC_ILi0EEESX_SX_EEEEENSB_IJNSA_10UnderscoreES10_S10_EEEEENS7_6detail27Sm100ImplicitGemmTileTraitsINSA_13SM90_TMA_LOADENSA_14ComposedLayoutINSA_7SwizzleILi2ELi5ELi2EEENSA_18smem_ptr_flag_bitsILi32EEENSV_INSB_IJNSC_ILi32EEENSC_ILi4EEEEEENSB_IJSE_S1B_EEEEEEEvEENS14_INSA_30SM90_TMA_LOAD_IM2COL_MULTICASTES1G_vEEEENS_8epilogue10collective18CollectiveEpilogueINS1L_23Sm100TmaWarpSpecializedILi4ELi2ELi16ELb1ELb0EEEJSL_NSB_IJNSV_ISH_SE_EENSV_IS1B_SE_EEEEESM_NSB_IJlNSB_IJSE_lllEEESX_EEESM_S1U_NS1L_6fusion15FusionCallbacksIS1P_NS1V_17LinearCombinationISM_fSM_fLNS_15FloatRoundStyleE2EEESL_S1S_JEEENSA_5SM1004TMEM4LOAD26SM100_TMEM_LOAD_16dp128b8xES15_NS16_INS17_ILi3ELi4ELi3EEES1A_NSV_INSB_IJNSC_ILi8EEES1B_EEENSB_IJS1B_SE_EEEEEEENSA_17SM75_U32x4_LDSM_NENSA_14SM90_TMA_STOREES2A_NSA_17SM90_U32x4_STSM_NENSA_39AutoVectorizingCopyWithAssumedAlignmentILi128EEEEEEvvEEEEvNT_6ParamsE)
        /*0044*/ 	.word	0x00000008
.L_29:


//--------------------- .nv.compat                --------------------------
	.section	.nv.compat,"",@"SHT_CUDA_COMPAT_INFO"
	.align	4
        /*0000*/ 	.byte	0x02, 0x09, 0x01, 0x00, 0x02, 0x02, 0x02, 0x00, 0x02, 0x05, 0x05, 0x00, 0x03, 0x07, 0x01, 0x01
        /*0010*/ 	.byte	0x02, 0x03, 0x01, 0x00, 0x02, 0x06, 0x01, 0x00, 0x04, 0x0b, 0x08, 0x00, 0x09, 0x00, 0x00, 0x00
        /*0020*/ 	.byte	0x00, 0x00, 0x00, 0x00


//--------------------- .nv.info._ZN7cutlass13device_kernelINS_4conv6kernel13ConvUniversalINS1_16ConvProblemShapeILNS1_8OperatorE2ELi3EEENS1_10collective14CollectiveConvINS1_47MainloopSm100TmaUmmaWarpSpecializedImplicitGemmILS5_2ELi4ELi3ELi1ELi2EN4cute5tupleIJNSA_1CILi2EEENSC_ILi1EEESE_EEEEENSB_IJNSC_ILi64EEENSB_IJNSC_ILi128EEEEEENSB_IJSH_EEEEEENS_10tfloat32_tESM_NSA_8TiledMMAINSA_8MMA_AtomIJNSA_17SM100_MMA_TF32_SSISM_SM_fLi64ELi128ELNSA_4UMMA5MajorE1ELSR_1ELNSQ_7ScaleInE0ELSS_0EEEEEENSA_6LayoutINSB_IJSE_SE_SE_EEENSB_IJNSC_ILi0EEESX_SX_EEEEENSB_IJNSA_10UnderscoreES10_S10_EEEEENS7_6detail27Sm100ImplicitGemmTileTraitsINSA_13SM90_TMA_LOADENSA_14ComposedLayoutINSA_7SwizzleILi2ELi5ELi2EEENSA_18smem_ptr_flag_bitsILi32EEENSV_INSB_IJNSC_ILi32EEENSC_ILi4EEEEEENSB_IJSE_S1B_EEEEEEEvEENS14_INSA_30SM90_TMA_LOAD_IM2COL_MULTICASTES1G_vEEEENS_8epilogue10collective18CollectiveEpilogueINS1L_23Sm100TmaWarpSpecializedILi4ELi2ELi16ELb1ELb0EEEJSL_NSB_IJNSV_ISH_SE_EENSV_IS1B_SE_EEEEESM_NSB_IJlNSB_IJSE_lllEEESX_EEESM_S1U_NS1L_6fusion15FusionCallbacksIS1P_NS1V_17LinearCombinationISM_fSM_fLNS_15FloatRoundStyleE2EEESL_S1S_JEEENSA_5SM1004TMEM4LOAD26SM100_TMEM_LOAD_16dp128b8xES15_NS16_INS17_ILi3ELi4ELi3EEES1A_NSV_INSB_IJNSC_ILi8EEES1B_EEENSB_IJS1B_SE_EEEEEEENSA_17SM75_U32x4_LDSM_NENSA_14SM90_TMA_STOREES2A_NSA_17SM90_U32x4_STSM_NENSA_39AutoVectorizingCopyWithAssumedAlignmentILi128EEEEEEvvEEEEvNT_6ParamsE --------------------------
	.section	.nv.info._ZN7cutlass13device_kernelINS_4conv6kernel13ConvUniversalINS1_16ConvProblemShapeILNS1_8OperatorE2ELi3EEENS1_10collective14CollectiveConvINS1_47MainloopSm100TmaUmmaWarpSpecializedImplicitGemmILS5_2ELi4ELi3ELi1ELi2EN4cute5tupleIJNSA_1CILi2EEENSC_ILi1EEESE_EEEEENSB_IJNSC_ILi64EEENSB_IJNSC_ILi128EEEEEENSB_IJSH_EEEEEENS_10tfloat32_tESM_NSA_8TiledMMAINSA_8MMA_AtomIJNSA_17SM100_MMA_TF32_SSISM_SM_fLi64ELi128ELNSA_4UMMA5MajorE1ELSR_1ELNSQ_7ScaleInE0ELSS_0EEEEEENSA_6LayoutINSB_IJSE_SE_SE_EEENSB_IJNSC_ILi0EEESX_SX_EEEEENSB_IJNSA_10UnderscoreES10_S10_EEEEENS7_6detail27Sm100ImplicitGemmTileTraitsINSA_13SM90_TMA_LOADENSA_14ComposedLayoutINSA_7SwizzleILi2ELi5ELi2EEENSA_18smem_ptr_flag_bitsILi32EEENSV_INSB_IJNSC_ILi32EEENSC_ILi4EEEEEENSB_IJSE_S1B_EEEEEEEvEENS14_INSA_30SM90_TMA_LOAD_IM2COL_MULTICASTES1G_vEEEENS_8epilogue10collective18CollectiveEpilogueINS1L_23Sm100TmaWarpSpecializedILi4ELi2ELi16ELb1ELb0EEEJSL_NSB_IJNSV_ISH_SE_EENSV_IS1B_SE_EEEEESM_NSB_IJlNSB_IJSE_lllEEESX_EEESM_S1U_NS1L_6fusion15FusionCallbacksIS1P_NS1V_17LinearCombinationISM_fSM_fLNS_15FloatRoundStyleE2EEESL_S1S_JEEENSA_5SM1004TMEM4LOAD26SM100_TMEM_LOAD_16dp128b8xES15_NS16_INS17_ILi3ELi4ELi3EEES1A_NSV_INSB_IJNSC_ILi8EEES1B_EEENSB_IJS1B_SE_EEEEEEENSA_17SM75_U32x4_LDSM_NENSA_14SM90_TMA_STOREES2A_NSA_17SM90_U32x4_STSM_NENSA_39AutoVectorizingCopyWithAssumedAlignmentILi128EEEEEEvvEEEEvNT_6ParamsE,"",@"SHT_CUDA_INFO"
	.sectionflags	@""
	.align	4


	//----- nvinfo : EIATTR_CUDA_API_VERSION
	.align		4
        /*0000*/ 	.byte	0x04, 0x37
        /*0002*/ 	.short	(.L_31 - .L_30)
.L_30:
        /*0004*/ 	.word	0x00000082


	//----- nvinfo : EIATTR_KPARAM_INFO
	.align		4
.L_31:
        /*0008*/ 	.byte	0x04, 0x17
        /*000a*/ 	.short	(.L_33 - .L_32)
.L_32:
        /*000c*/ 	.word	0x00000000
        /*0010*/ 	.short	0x0000
        /*0012*/ 	.short	0x0000
        /*0014*/ 	.byte	0x00, 0xf0, 0x01, 0x24


	//----- nvinfo : EIATTR_AT_ENTRY_FRAGMENTS
	.align		4
.L_33:
        /*0018*/ 	.byte	0x04, 0x4f
        /*001a*/ 	.short	(.L_35 - .L_34)


	//   ....[0]....
.L_34:
        /*001c*/ 	.word	0x00000006


	//----- nvinfo : EIATTR_RESERVED_SMEM_USED
	.align		4
.L_35:
        /*0020*/ 	.byte	0x01, 0x41
	.zero		2


	//----- nvinfo : EIATTR_SPARSE_MMA_MASK
	.align		4
        /*0024*/ 	.byte	0x03, 0x50
        /*0026*/ 	.short	0x0000


	//----- nvinfo : EIATTR_TCGEN05_1CTA_USED
	.align		4
        /*0028*/ 	.byte	0x01, 0x51
	.zero		2


	//----- nvinfo : EIATTR_MAXREG_COUNT
	.align		4
        /*002c*/ 	.byte	0x03, 0x1b
        /*002e*/ 	.short	0x00ff


	//----- nvinfo : EIATTR_NUM_BARRIERS
	.align		4
        /*0030*/ 	.byte	0x02, 0x4c
        /*0032*/ 	.byte	0x07
	.zero		1


	//----- nvinfo : EIATTR_EXTERNS
	.align		4
        /*0034*/ 	.byte	0x04, 0x0f
        /*0036*/ 	.short	(.L_37 - .L_36)


	//   ....[0]....
	.align		4
.L_36:
        /*0038*/ 	.word	index@(__assertfail)


	//----- nvinfo : EIATTR_MERCURY_ISA_VERSION
	.align		4
.L_37:
        /*003c*/ 	.byte	0x03, 0x5f
        /*003e*/ 	.short	0x0101


	//----- nvinfo : EIATTR_INT_WARP_WIDE_INSTR_OFFSETS
	.align		4
        /*0040*/ 	.byte	0x04, 0x31
        /*0042*/ 	.short	(.L_39 - .L_38)


	//   ....[0]....
.L_38:
        /*0044*/ 	.word	0x00004530


	//   ....[1]....
        /*0048*/ 	.word	0x00004550


	//   ....[2]....
        /*004c*/ 	.word	0x00004580


	//   ....[3]....
        /*0050*/ 	.word	0x00005230


	//   ....[4]....
        /*0054*/ 	.word	0x000054e0


	//   ....[5]....
        /*0058*/ 	.word	0x00005500


	//   ....[6]....
        /*005c*/ 	.word	0x00005640


	//   ....[7]....
        /*0060*/ 	.word	0x00005660


	//   ....[8]....
        /*0064*/ 	.word	0x000057b0


	//   ....[9]....
        /*0068*/ 	.word	0x000057d0


	//   ....[10]....
        /*006c*/ 	.word	0x00005a00


	//   ....[11]....
        /*0070*/ 	.word	0x00005a10


	//   ....[12]....
        /*0074*/ 	.word	0x00006930


	//----- nvinfo : EIATTR_COOP_GROUP_MASK_REGIDS
	.align		4
.L_39:
        /*0078*/ 	.byte	0x04, 0x29
        /*007a*/ 	.short	(.L_41 - .L_40)


	//   ....[0]....
.L_40:
        /*007c*/ 	.word	0xffffffff


	//   ....[1]....
        /*0080*/ 	.word	0xffffffff


	//   ....[2]....
        /*0084*/ 	.word	0xffffffff


	//   ....[3]....
        /*0088*/ 	.word	0xffffffff


	//   ....[4]....
        /*008c*/ 	.word	0xffffffff


	//   ....[5]....
        /*0090*/ 	.word	0xffffffff


	//   ....[6]....
        /*0094*/ 	.word	0xffffffff


	//   ....[7]....
        /*0098*/ 	.word	0xffffffff


	//   ....[8]....
        /*009c*/ 	.word	0xffffffff


	//   ....[9]....
        /*00a0*/ 	.word	0xffffffff


	//   ....[10]....
        /*00a4*/ 	.word	0xffffffff


	//   ....[11]....
        /*00a8*/ 	.word	0xffffffff


	//   ....[12]....
        /*00ac*/ 	.word	0xffffffff


	//----- nvinfo : EIATTR_COOP_GROUP_INSTR_OFFSETS
	.align		4
.L_41:
        /*00b0*/ 	.byte	0x04, 0x28
        /*00b2*/ 	.short	(.L_43 - .L_42)


	//   ....[0]....
.L_42:
        /*00b4*/ 	.word	0x000000a0


	//   ....[1]....
        /*00b8*/ 	.word	0x000004e0


	//   ....[2]....
        /*00bc*/ 	.word	0x00000680


	//   ....[3]....
        /*00c0*/ 	.word	0x00000820


	//   ....[4]....
        /*00c4*/ 	.word	0x00000920


	//   ....[5]....
        /*00c8*/ 	.word	0x00000a70


	//   ....[6]....
        /*00cc*/ 	.word	0x00000c60


	//   ....[7]....
        /*00d0*/ 	.word	0x00002ba0


	//   ....[8]....
        /*00d4*/ 	.word	0x00003670


	//   ....[9]....
        /*00d8*/ 	.word	0x00003880


	//   ....[10]....
        /*00dc*/ 	.word	0x000038b0


	//   ....[11]....
        /*00e0*/ 	.word	0x00004410


	//   ....[12]....
        /*00e4*/ 	.word	0x00004650


	//----- nvinfo : EIATTR_VRC_CTA_INIT_COUNT
	.align		4
.L_43:
        /*00e8*/ 	.byte	0x02, 0x4a
        /*00ea*/ 	.byte	0x80
	.zero		1


	//----- nvinfo : EIATTR_SYSCALL_OFFSETS
	.align		4
        /*00ec*/ 	.byte	0x04, 0x46
        /*00ee*/ 	.short	(.L_45 - .L_44)


	//   ....[0]....
.L_44:
        /*00f0*/ 	.word	0x00006bd0


	//   ....[1]....
        /*00f4*/ 	.word	0x00006cc0


	//   ....[2]....
        /*00f8*/ 	.word	0x000074a0


	//   ....[3]....
        /*00fc*/ 	.word	0x00007e60


	//   ....[4]....
        /*0100*/ 	.word	0x000087a0


	//   ....[5]....
        /*0104*/ 	.word	0x000090d0


	//----- nvinfo : EIATTR_MBARRIER_INSTR_OFFSETS
	.align		4
.L_45:
        /*0108*/ 	.byte	0x04, 0x39
        /*010a*/ 	.short	(.L_47 - .L_46)


	//   ....[0]....
.L_46:
        /*010c*/ 	.word	0x000005f0
        /*0110*/ 	.word	0x000000ff
        /*0114*/ 	.word	0x00000000
        /*0118*/ 	.short	0x0100
        /*011a*/ 	.byte	0x07
	.zero		1


	//   ....[1]....
        /*011c*/ 	.word	0x00000600
        /*0120*/ 	.word	0x000000ff
        /*0124*/ 	.word	0x00000020
        /*0128*/ 	.short	0x0100
        /*012a*/ 	.byte	0x07
	.zero		1


	//   ....[2]....
        /*012c*/ 	.word	0x00000610
        /*0130*/ 	.word	0x000000ff
        /*0134*/ 	.word	0x00000008
        /*0138*/ 	.short	0x0100
        /*013a*/ 	.byte	0x07
	.zero		1


	//   ....[3]....
        /*013c*/ 	.word	0x00000620
        /*0140*/ 	.word	0x000000ff
        /*0144*/ 	.word	0x00000028
        /*0148*/ 	.short	0x0100
        /*014a*/ 	.byte	0x07
	.zero		1


	//   ....[4]....
        /*014c*/ 	.word	0x00000630
        /*0150*/ 	.word	0x000000ff
        /*0154*/ 	.word	0x00000010
        /*0158*/ 	.short	0x0100
        /*015a*/ 	.byte	0x07
	.zero		1


	//   ....[5]....
        /*015c*/ 	.word	0x00000640
        /*0160*/ 	.word	0x000000ff
        /*0164*/ 	.word	0x00000030
        /*0168*/ 	.short	0x0100
        /*016a*/ 	.byte	0x07
	.zero		1


	//   ....[6]....
        /*016c*/ 	.word	0x00000650
        /*0170*/ 	.word	0x000000ff
        /*0174*/ 	.word	0x00000018
        /*0178*/ 	.short	0x0100
        /*017a*/ 	.byte	0x07
	.zero		1


	//   ....[7]....
        /*017c*/ 	.word	0x00000660
        /*0180*/ 	.word	0x000000ff
        /*0184*/ 	.word	0x00000038
        /*0188*/ 	.short	0x0100
        /*018a*/ 	.byte	0x07
	.zero		1


	//   ....[8]....
        /*018c*/ 	.word	0x00000790
        /*0190*/ 	.word	0x000000ff
        /*0194*/ 	.word	0x00000040
        /*0198*/ 	.short	0x0100
        /*019a*/ 	.byte	0x07
	.zero		1


	//   ....[9]....
        /*019c*/ 	.word	0x000007a0
        /*01a0*/ 	.word	0x000000ff
        /*01a4*/ 	.word	0x00000060
        /*01a8*/ 	.short	0x0100
        /*01aa*/ 	.byte	0x07
	.zero		1


	//   ....[10]....
        /*01ac*/ 	.word	0x000007b0
        /*01b0*/ 	.word	0x000000ff
        /*01b4*/ 	.word	0x00000048
        /*01b8*/ 	.short	0x0100
        /*01ba*/ 	.byte	0x07
	.zero		1


	//   ....[11]....
        /*01bc*/ 	.word	0x000007c0
        /*01c0*/ 	.word	0x000000ff
        /*01c4*/ 	.word	0x00000068
        /*01c8*/ 	.short	0x0100
        /*01ca*/ 	.byte	0x07
	.zero		1


	//   ....[12]....
        /*01cc*/ 	.word	0x000007d0
        /*01d0*/ 	.word	0x000000ff
        /*01d4*/ 	.word	0x00000050
        /*01d8*/ 	.short	0x0100
        /*01da*/ 	.byte	0x07
	.zero		1


	//   ....[13]....
        /*01dc*/ 	.word	0x000007e0
        /*01e0*/ 	.word	0x000000ff
        /*01e4*/ 	.word	0x00000070
        /*01e8*/ 	.short	0x0100
        /*01ea*/ 	.byte	0x07
	.zero		1


	//   ....[14]....
        /*01ec*/ 	.word	0x000007f0
        /*01f0*/ 	.word	0x000000ff
        /*01f4*/ 	.word	0x00000058
        /*01f8*/ 	.short	0x0100
        /*01fa*/ 	.byte	0x07
	.zero		1


	//   ....[15]....
        /*01fc*/ 	.word	0x00000800
        /*0200*/ 	.word	0x000000ff
        /*0204*/ 	.word	0x00000078
        /*0208*/ 	.short	0x0100
        /*020a*/ 	.byte	0x07
	.zero		1


	//   ....[16]....
        /*020c*/ 	.word	0x000008f0
        /*0210*/ 	.word	0x000000ff
        /*0214*/ 	.word	0x00000080
        /*0218*/ 	.short	0x0100
        /*021a*/ 	.byte	0x06
	.zero		1


	//   ....[17]....
        /*021c*/ 	.word	0x00000900
        /*0220*/ 	.word	0x000000ff
        /*0224*/ 	.word	0x00000088
        /*0228*/ 	.short	0x0100
        /*022a*/ 	.byte	0x06
	.zero		1


	//   ....[18]....
        /*022c*/ 	.word	0x00000a40
        /*0230*/ 	.word	0x000000ff
        /*0234*/ 	.word	0x00000090
        /*0238*/ 	.short	0x0100
        /*023a*/ 	.byte	0x06
	.zero		1


	//   ....[19]....
        /*023c*/ 	.word	0x00000a50
        /*0240*/ 	.word	0x000000ff
        /*0244*/ 	.word	0x00000098
        /*0248*/ 	.short	0x0100
        /*024a*/ 	.byte	0x06
	.zero		1


	//   ....[20]....
        /*024c*/ 	.word	0x00000b80
        /*0250*/ 	.word	0x000000ff
        /*0254*/ 	.word	0x000000a0
        /*0258*/ 	.short	0x0100
        /*025a*/ 	.byte	0x07
	.zero		1


	//   ....[21]....
        /*025c*/ 	.word	0x00000b90
        /*0260*/ 	.word	0x000000ff
        /*0264*/ 	.word	0x000000b0
        /*0268*/ 	.short	0x0100
        /*026a*/ 	.byte	0x07
	.zero		1


	//   ....[22]....
        /*026c*/ 	.word	0x00000ba0
        /*0270*/ 	.word	0x000000ff
        /*0274*/ 	.word	0x000000a8
        /*0278*/ 	.short	0x0100
        /*027a*/ 	.byte	0x07
	.zero		1


	//   ....[23]....
        /*027c*/ 	.word	0x00000bb0
        /*0280*/ 	.word	0x000000ff
        /*0284*/ 	.word	0x000000b8
        /*0288*/ 	.short	0x0100
        /*028a*/ 	.byte	0x07
	.zero		1


	//   ....[24]....
        /*028c*/ 	.word	0x000019a0
        /*0290*/ 	.word	0x000000ff
        /*0294*/ 	.word	0x00000020
        /*0298*/ 	.short	0x010a
        /*029a*/ 	.byte	0x04
	.zero		1


	//   ....[25]....
        /*029c*/ 	.word	0x00001d40
        /*02a0*/ 	.word	0x000000ff
        /*02a4*/ 	.word	0x00000020
        /*02a8*/ 	.short	0x010a
        /*02aa*/ 	.byte	0x35
	.zero		1


	//   ....[26]....
        /*02ac*/ 	.word	0x00001ef0
        /*02b0*/ 	.word	0x000000ff
        /*02b4*/ 	.word	0x00000020
        /*02b8*/ 	.short	0x010a
        /*02ba*/ 	.byte	0x08
	.zero		1


	//   ....[27]....
        /*02bc*/ 	.word	0x00002380
        /*02c0*/ 	.word	0x000000ff
        /*02c4*/ 	.word	0x00000088
        /*02c8*/ 	.short	0x0101
        /*02ca*/ 	.byte	0x3c
	.zero		1


	//   ....[28]....
        /*02cc*/ 	.word	0x000023a0
        /*02d0*/ 	.word	0x000000ff
        /*02d4*/ 	.word	0x00000020
        /*02d8*/ 	.short	0x010a
        /*02da*/ 	.byte	0x04
	.zero		1


	//   ....[29]....
        /*02dc*/ 	.word	0x00002580
        /*02e0*/ 	.word	0x000000ff
        /*02e4*/ 	.word	0x00000020
        /*02e8*/ 	.short	0x010a
        /*02ea*/ 	.byte	0x35
	.zero		1


	//   ....[30]....
        /*02ec*/ 	.word	0x00002740
        /*02f0*/ 	.word	0x000000ff
        /*02f4*/ 	.word	0x00000020
        /*02f8*/ 	.short	0x010a
        /*02fa*/ 	.byte	0x08
	.zero		1


	//   ....[31]....
        /*02fc*/ 	.word	0x00002bb0
        /*0300*/ 	.word	0x000000ff
        /*0304*/ 	.word	0x00000090
        /*0308*/ 	.short	0x010a
        /*030a*/ 	.byte	0x3c
	.zero		1


	//   ....[32]....
        /*030c*/ 	.word	0x00002c70
        /*0310*/ 	.word	0x000000ff
        /*0314*/ 	.word	0x00000000
        /*0318*/ 	.short	0x0101
        /*031a*/ 	.byte	0x04
	.zero		1


	//   ....[33]....
        /*031c*/ 	.word	0x00003150
        /*0320*/ 	.word	0x000000ff
        /*0324*/ 	.word	0x00000000
        /*0328*/ 	.short	0x010a
        /*032a*/ 	.byte	0x04
	.zero		1


	//   ....[34]....
        /*032c*/ 	.word	0x000031e0
        /*0330*/ 	.word	0x000000ff
        /*0334*/ 	.word	0x00000000
        /*0338*/ 	.short	0x010a
        /*033a*/ 	.byte	0x04
	.zero		1


	//   ....[35]....
        /*033c*/ 	.word	0x00003270
        /*0340*/ 	.word	0x000000ff
        /*0344*/ 	.word	0x00000000
        /*0348*/ 	.short	0x010a
        /*034a*/ 	.byte	0x04
	.zero		1


	//   ....[36]....
        /*034c*/ 	.word	0x00003310
        /*0350*/ 	.word	0x00000000
        /*0354*/ 	.word	0x00000000
        /*0358*/ 	.short	0x010a
        /*035a*/ 	.byte	0xff
	.zero		1


	//   ....[37]....
        /*035c*/ 	.word	0x00003440
        /*0360*/ 	.word	0x000000ff
        /*0364*/ 	.word	0x00000098
        /*0368*/ 	.short	0x010a
        /*036a*/ 	.byte	0x31
	.zero		1


	//   ....[38]....
        /*036c*/ 	.word	0x000034e0
        /*0370*/ 	.word	0x000000ff
        /*0374*/ 	.word	0x00000090
        /*0378*/ 	.short	0x010a
        /*037a*/ 	.byte	0x31
	.zero		1


	//   ....[39]....
        /*037c*/ 	.word	0x00003580
        /*0380*/ 	.word	0x000000ff
        /*0384*/ 	.word	0x00000000
        /*0388*/ 	.short	0x0101
        /*038a*/ 	.byte	0x06
	.zero		1


	//   ....[40]....
        /*038c*/ 	.word	0x000035c0
        /*0390*/ 	.word	0x000000ff
        /*0394*/ 	.word	0x00000098
        /*0398*/ 	.short	0x0106
        /*039a*/ 	.byte	0x31
	.zero		1


	//   ....[41]....
        /*039c*/ 	.word	0x00003600
        /*03a0*/ 	.word	0x00000000
        /*03a4*/ 	.word	0x00000098
        /*03a8*/ 	.short	0x010a
        /*03aa*/ 	.byte	0xff
	.zero		1


	//   ....[42]....
        /*03ac*/ 	.word	0x00003bf0
        /*03b0*/ 	.word	0x000000ff
        /*03b4*/ 	.word	0x00000090
        /*03b8*/ 	.short	0x010a
        /*03ba*/ 	.byte	0x07
	.zero		1


	//   ....[43]....
        /*03bc*/ 	.word	0x00003ca0
        /*03c0*/ 	.word	0x000000ff
        /*03c4*/ 	.word	0x00000000
        /*03c8*/ 	.short	0x0101
        /*03ca*/ 	.byte	0x05
	.zero		1


	//   ....[44]....
        /*03cc*/ 	.word	0x00003cb0
        /*03d0*/ 	.word	0x000000ff
        /*03d4*/ 	.word	0x000000b0
        /*03d8*/ 	.short	0x010a
        /*03da*/ 	.byte	0x09
	.zero		1


	//   ....[45]....
        /*03dc*/ 	.word	0x00003d40
        /*03e0*/ 	.word	0x000000ff
        /*03e4*/ 	.word	0x00000000
        /*03e8*/ 	.short	0x010a
        /*03ea*/ 	.byte	0x04
	.zero		1


	//   ....[46]....
        /*03ec*/ 	.word	0x00003de0
        /*03f0*/ 	.word	0x000000ff
        /*03f4*/ 	.word	0x00000000
        /*03f8*/ 	.short	0x010a
        /*03fa*/ 	.byte	0x08
	.zero		1


	//   ....[47]....
        /*03fc*/ 	.word	0x00003f10
        /*0400*/ 	.word	0x000000ff
        /*0404*/ 	.word	0x00000000
        /*0408*/ 	.short	0x010a
        /*040a*/ 	.byte	0x04
	.zero		1


	//   ....[48]....
        /*040c*/ 	.word	0x00004360
        /*0410*/ 	.word	0x000000ff
        /*0414*/ 	.word	0x00000000
        /*0418*/ 	.short	0x010a
        /*041a*/ 	.byte	0x05
	.zero		1


	//   ....[49]....
        /*041c*/ 	.word	0x000043f0
        /*0420*/ 	.word	0x000000ff
        /*0424*/ 	.word	0x00000000
        /*0428*/ 	.short	0x010a
        /*042a*/ 	.byte	0x06
	.zero		1


	//   ....[50]....
        /*042c*/ 	.word	0x00004980
        /*0430*/ 	.word	0x000000ff
        /*0434*/ 	.word	0x00000090
        /*0438*/ 	.short	0x010a
        /*043a*/ 	.byte	0x11
	.zero		1


	//   ....[51]....
        /*043c*/ 	.word	0x00004e00
        /*0440*/ 	.word	0x000000ff
        /*0444*/ 	.word	0x00000000
        /*0448*/ 	.short	0x0101
        /*044a*/ 	.byte	0x10
	.zero		1


	//   ....[52]....
        /*044c*/ 	.word	0x00005130
        /*0450*/ 	.word	0x000000ff
        /*0454*/ 	.word	0x00000088
        /*0458*/ 	.short	0x010a
        /*045a*/ 	.byte	0x11
	.zero		1


	//   ....[53]....
        /*045c*/ 	.word	0x00005460
        /*0460*/ 	.word	0x000000ff
        /*0464*/ 	.word	0x00000060
        /*0468*/ 	.short	0x010a
        /*046a*/ 	.byte	0x11
	.zero		1


	//   ....[54]....
        /*046c*/ 	.word	0x000055e0
        /*0470*/ 	.word	0x000000ff
        /*0474*/ 	.word	0x00000040
        /*0478*/ 	.short	0x010b
        /*047a*/ 	.byte	0x11
	.zero		1


	//   ....[55]....
        /*047c*/ 	.word	0x000055f0
        /*0480*/ 	.word	0x000000ff
        /*0484*/ 	.word	0x00000000
        /*0488*/ 	.short	0x0101
        /*048a*/ 	.byte	0x18
	.zero		1


	//   ....[56]....
        /*048c*/ 	.word	0x00005610
        /*0490*/ 	.word	0x000000ff
        /*0494*/ 	.word	0x00000068
        /*0498*/ 	.short	0x010a
        /*049a*/ 	.byte	0x11
	.zero		1


	//   ....[57]....
        /*049c*/ 	.word	0x00005750
        /*04a0*/ 	.word	0x000000ff
        /*04a4*/ 	.word	0x00000048
        /*04a8*/ 	.short	0x010b
        /*04aa*/ 	.byte	0x11
	.zero		1


	//   ....[58]....
        /*04ac*/ 	.word	0x00005760
        /*04b0*/ 	.word	0x000000ff
        /*04b4*/ 	.word	0x00000000
        /*04b8*/ 	.short	0x0101
        /*04ba*/ 	.byte	0x17
	.zero		1


	//   ....[59]....
        /*04bc*/ 	.word	0x00005770
        /*04c0*/ 	.word	0x000000ff
        /*04c4*/ 	.word	0x00000070
        /*04c8*/ 	.short	0x010a
        /*04ca*/ 	.byte	0x11
	.zero		1


	//   ....[60]....
        /*04cc*/ 	.word	0x000058f0
        /*04d0*/ 	.word	0x000000ff
        /*04d4*/ 	.word	0x00000050
        /*04d8*/ 	.short	0x010b
        /*04da*/ 	.byte	0x11
	.zero		1


	//   ....[61]....
        /*04dc*/ 	.word	0x00005960
        /*04e0*/ 	.word	0x000000ff
        /*04e4*/ 	.word	0x00000000
        /*04e8*/ 	.short	0x0101
        /*04ea*/ 	.byte	0x31
	.zero		1


	//   ....[62]....
        /*04ec*/ 	.word	0x00005990
        /*04f0*/ 	.word	0x000000ff
        /*04f4*/ 	.word	0x00000078
        /*04f8*/ 	.short	0x010a
        /*04fa*/ 	.byte	0x11
	.zero		1


	//   ....[63]....
        /*04fc*/ 	.word	0x00005b40
        /*0500*/ 	.word	0x000000ff
        /*0504*/ 	.word	0x00000058
        /*0508*/ 	.short	0x010b
        /*050a*/ 	.byte	0x11
	.zero		1


	//   ....[64]....
        /*050c*/ 	.word	0x00005b60
        /*0510*/ 	.word	0x000000ff
        /*0514*/ 	.word	0x00000000
        /*0518*/ 	.short	0x0101
        /*051a*/ 	.byte	0x16
	.zero		1


	//   ....[65]....
        /*051c*/ 	.word	0x00005b90
        /*0520*/ 	.word	0x000000ff
        /*0524*/ 	.word	0x00000060
        /*0528*/ 	.short	0x010a
        /*052a*/ 	.byte	0x11
	.zero		1


	//   ....[66]....
        /*052c*/ 	.word	0x00005bb0
        /*0530*/ 	.word	0x000000ff
        /*0534*/ 	.word	0x00000068
        /*0538*/ 	.short	0x010a
        /*053a*/ 	.byte	0x11
	.zero		1


	//   ....[67]....
        /*053c*/ 	.word	0x00005bd0
        /*0540*/ 	.word	0x000000ff
        /*0544*/ 	.word	0x00000070
        /*0548*/ 	.short	0x010a
        /*054a*/ 	.byte	0x11
	.zero		1


	//   ....[68]....
        /*054c*/ 	.word	0x00005c10
        /*0550*/ 	.word	0x00000000
        /*0554*/ 	.word	0x00000078
        /*0558*/ 	.short	0x010a
        /*055a*/ 	.byte	0xff
	.zero		1


	//   ....[69]....
        /*055c*/ 	.word	0x00005fe0
        /*0560*/ 	.word	0x000000ff
        /*0564*/ 	.word	0x00000090
        /*0568*/ 	.short	0x010a
        /*056a*/ 	.byte	0x33
	.zero		1


	//   ....[70]....
        /*056c*/ 	.word	0x000060d0
        /*0570*/ 	.word	0x000000ff
        /*0574*/ 	.word	0x00000000
        /*0578*/ 	.short	0x0101
        /*057a*/ 	.byte	0x04
	.zero		1


	//   ....[71]....
        /*057c*/ 	.word	0x00007120
        /*0580*/ 	.word	0x000000ff
        /*0584*/ 	.word	0x00000040
        /*0588*/ 	.short	0x010a
        /*058a*/ 	.byte	0x33
	.zero		1


	//   ....[72]....
        /*058c*/ 	.word	0x00007160
        /*0590*/ 	.word	0x00000062
        /*0594*/ 	.word	0x000000a0
        /*0598*/ 	.short	0x010a
        /*059a*/ 	.byte	0xff
	.zero		1


	//   ....[73]....
        /*059c*/ 	.word	0x00007280
        /*05a0*/ 	.word	0x000000ff
        /*05a4*/ 	.word	0x00000040
        /*05a8*/ 	.short	0x010a
        /*05aa*/ 	.byte	0x33
	.zero		1


	//   ....[74]....
        /*05ac*/ 	.word	0x00007380
        /*05b0*/ 	.word	0x00000062
        /*05b4*/ 	.word	0x000000a0
        /*05b8*/ 	.short	0x010a
        /*05ba*/ 	.byte	0xff
	.zero		1


	//   ....[75]....
        /*05bc*/ 	.word	0x00007b80
        /*05c0*/ 	.word	0x00000000
        /*05c4*/ 	.word	0x00000000
        /*05c8*/ 	.short	0x0101
        /*05ca*/ 	.byte	0xff
	.zero		1


	//   ....[76]....
        /*05cc*/ 	.word	0x00007b90
        /*05d0*/ 	.word	0x00000003
        /*05d4*/ 	.word	0x00000040
        /*05d8*/ 	.short	0x010a
        /*05da*/ 	.byte	0xff
	.zero		1


	//   ....[77]....
        /*05dc*/ 	.word	0x00007c60
        /*05e0*/ 	.word	0x00000003
        /*05e4*/ 	.word	0x00000040
        /*05e8*/ 	.short	0x010a
        /*05ea*/ 	.byte	0xff
	.zero		1


	//   ....[78]....
        /*05ec*/ 	.word	0x000084c0
        /*05f0*/ 	.word	0x00000032
        /*05f4*/ 	.word	0x00000000
        /*05f8*/ 	.short	0x0101
        /*05fa*/ 	.byte	0xff
	.zero		1


	//   ....[79]....
        /*05fc*/ 	.word	0x000084e0
        /*0600*/ 	.word	0x00000069
        /*0604*/ 	.word	0x00000040
        /*0608*/ 	.short	0x010a
        /*060a*/ 	.byte	0xff
	.zero		1


	//   ....[80]....
        /*060c*/ 	.word	0x000085a0
        /*0610*/ 	.word	0x00000069
        /*0614*/ 	.word	0x00000040
        /*0618*/ 	.short	0x010a
        /*061a*/ 	.byte	0xff
	.zero		1


	//   ....[81]....
        /*061c*/ 	.word	0x00008df0
        /*0620*/ 	.word	0x0000006a
        /*0624*/ 	.word	0x00000000
        /*0628*/ 	.short	0x0101
        /*062a*/ 	.byte	0xff
	.zero		1


	//   ....[82]....
        /*062c*/ 	.word	0x00008e10
        /*0630*/ 	.word	0x0000006c
        /*0634*/ 	.word	0x00000040
        /*0638*/ 	.short	0x010a
        /*063a*/ 	.byte	0xff
	.zero		1


	//   ....[83]....
        /*063c*/ 	.word	0x00008ed0
        /*0640*/ 	.word	0x0000006c
        /*0644*/ 	.word	0x00000040
        /*0648*/ 	.short	0x010a
        /*064a*/ 	.byte	0xff
	.zero		1


	//   ....[84]....
        /*064c*/ 	.word	0x000094a0
        /*0650*/ 	.word	0x000000ff
        /*0654*/ 	.word	0x00000000
        /*0658*/ 	.short	0x0101
        /*065a*/ 	.byte	0x04
	.zero		1


	//   ....[85]....
        /*065c*/ 	.word	0x00009780
        /*0660*/ 	.word	0x00000002
        /*0664*/ 	.word	0x00000000
        /*0668*/ 	.short	0x0101
        /*066a*/ 	.byte	0xff
	.zero		1


	//   ....[86]....
        /*066c*/ 	.word	0x000099c0
        /*0670*/ 	.word	0x000000ff
        /*0674*/ 	.word	0x00000000
        /*0678*/ 	.short	0x0101
        /*067a*/ 	.byte	0x04
	.zero		1


	//   ....[87]....
        /*067c*/ 	.word	0x000099f0
        /*0680*/ 	.word	0x00000003
        /*0684*/ 	.word	0x00000020
        /*0688*/ 	.short	0x010a
        /*068a*/ 	.byte	0xff
	.zero		1


	//   ....[88]....
        /*068c*/ 	.word	0x00009a50
        /*0690*/ 	.word	0x00000004
        /*0694*/ 	.word	0x00000020
        /*0698*/ 	.short	0x010a
        /*069a*/ 	.byte	0xff
	.zero		1


	//   ....[89]....
        /*069c*/ 	.word	0x00009ab0
        /*06a0*/ 	.word	0x00000002
        /*06a4*/ 	.word	0x00000090
        /*06a8*/ 	.short	0x010a
        /*06aa*/ 	.byte	0xff
	.zero		1


	//   ....[90]....
        /*06ac*/ 	.word	0x00009b10
        /*06b0*/ 	.word	0x00000000
        /*06b4*/ 	.word	0x00000000
        /*06b8*/ 	.short	0x010a
        /*06ba*/ 	.byte	0xff
	.zero		1


	//   ....[91]....
        /*06bc*/ 	.word	0x00009b70
        /*06c0*/ 	.word	0x00000000
        /*06c4*/ 	.word	0x00000000
        /*06c8*/ 	.short	0x010a
        /*06ca*/ 	.byte	0xff
	.zero		1


	//   ....[92]....
        /*06cc*/ 	.word	0x00009bd0
        /*06d0*/ 	.word	0x00000000
        /*06d4*/ 	.word	0x00000000
        /*06d8*/ 	.short	0x010a
        /*06da*/ 	.byte	0xff
	.zero		1


	//   ....[93]....
        /*06dc*/ 	.word	0x00009c30
        /*06e0*/ 	.word	0x00000004
        /*06e4*/ 	.word	0x00000098
        /*06e8*/ 	.short	0x010a
        /*06ea*/ 	.byte	0xff
	.zero		1


	//   ....[94]....
        /*06ec*/ 	.word	0x00009c90
        /*06f0*/ 	.word	0x00000004
        /*06f4*/ 	.word	0x00000090
        /*06f8*/ 	.short	0x010a
        /*06fa*/ 	.byte	0xff
	.zero		1


	//   ....[95]....
        /*06fc*/ 	.word	0x00009cf0
        /*0700*/ 	.word	0x00000000
        /*0704*/ 	.word	0x00000090
        /*0708*/ 	.short	0x010a
        /*070a*/ 	.byte	0xff
	.zero		1


	//   ....[96]....
        /*070c*/ 	.word	0x00009d50
        /*0710*/ 	.word	0x00000005
        /*0714*/ 	.word	0x000000b0
        /*0718*/ 	.short	0x010a
        /*071a*/ 	.byte	0xff
	.zero		1


	//   ....[97]....
        /*071c*/ 	.word	0x00009db0
        /*0720*/ 	.word	0x00000000
        /*0724*/ 	.word	0x00000000
        /*0728*/ 	.short	0x010a
        /*072a*/ 	.byte	0xff
	.zero		1


	//   ....[98]....
        /*072c*/ 	.word	0x00009e10
        /*0730*/ 	.word	0x00000000
        /*0734*/ 	.word	0x00000000
        /*0738*/ 	.short	0x010a
        /*073a*/ 	.byte	0xff
	.zero		1


	//   ....[99]....
        /*073c*/ 	.word	0x00009e70
        /*0740*/ 	.word	0x00000000
        /*0744*/ 	.word	0x00000000
        /*0748*/ 	.short	0x010a
        /*074a*/ 	.byte	0xff
	.zero		1


	//   ....[100]....
        /*074c*/ 	.word	0x00009ed0
        /*0750*/ 	.word	0x00000003
        /*0754*/ 	.word	0x00000090
        /*0758*/ 	.short	0x010a
        /*075a*/ 	.byte	0xff
	.zero		1


	//   ....[101]....
        /*075c*/ 	.word	0x00009f30
        /*0760*/ 	.word	0x00000000
        /*0764*/ 	.word	0x00000088
        /*0768*/ 	.short	0x010a
        /*076a*/ 	.byte	0xff
	.zero		1


	//   ....[102]....
        /*076c*/ 	.word	0x00009f90
        /*0770*/ 	.word	0x00000003
        /*0774*/ 	.word	0x00000060
        /*0778*/ 	.short	0x010a
        /*077a*/ 	.byte	0xff
	.zero		1


	//   ....[103]....
        /*077c*/ 	.word	0x00009ff0
        /*0780*/ 	.word	0x00000003
        /*0784*/ 	.word	0x00000068
        /*0788*/ 	.short	0x010a
        /*078a*/ 	.byte	0xff
	.zero		1


	//   ....[104]....
        /*078c*/ 	.word	0x0000a050
        /*0790*/ 	.word	0x00000003
        /*0794*/ 	.word	0x00000070
        /*0798*/ 	.short	0x010a
        /*079a*/ 	.byte	0xff
	.zero		1


	//   ....[105]....
        /*079c*/ 	.word	0x0000a0b0
        /*07a0*/ 	.word	0x00000003
        /*07a4*/ 	.word	0x00000078
        /*07a8*/ 	.short	0x010a
        /*07aa*/ 	.byte	0xff
	.zero		1


	//   ....[106]....
        /*07ac*/ 	.word	0x0000a110
        /*07b0*/ 	.word	0x00000000
        /*07b4*/ 	.word	0x00000060
        /*07b8*/ 	.short	0x010a
        /*07ba*/ 	.byte	0xff
	.zero		1


	//   ....[107]....
        /*07bc*/ 	.word	0x0000a170
        /*07c0*/ 	.word	0x00000000
        /*07c4*/ 	.word	0x00000068
        /*07c8*/ 	.short	0x010a
        /*07ca*/ 	.byte	0xff
	.zero		1


	//   ....[108]....
        /*07cc*/ 	.word	0x0000a1d0
        /*07d0*/ 	.word	0x00000000
        /*07d4*/ 	.word	0x00000070
        /*07d8*/ 	.short	0x010a
        /*07da*/ 	.byte	0xff
	.zero		1


	//   ....[109]....
        /*07dc*/ 	.word	0x0000a230
        /*07e0*/ 	.word	0x00000000
        /*07e4*/ 	.word	0x00000090
        /*07e8*/ 	.short	0x010a
        /*07ea*/ 	.byte	0xff
	.zero		1


	//   ....[110]....
        /*07ec*/ 	.word	0x0000a290
        /*07f0*/ 	.word	0x00000000
        /*07f4*/ 	.word	0x00000040
        /*07f8*/ 	.short	0x010a
        /*07fa*/ 	.byte	0xff
	.zero		1


	//   ....[111]....
        /*07fc*/ 	.word	0x0000a2e0
        /*0800*/ 	.word	0x00000062
        /*0804*/ 	.word	0x000000a0
        /*0808*/ 	.short	0x010a
        /*080a*/ 	.byte	0xff
	.zero		1


	//   ....[112]....
        /*080c*/ 	.word	0x0000a330
        /*0810*/ 	.word	0x00000003
        /*0814*/ 	.word	0x00000040
        /*0818*/ 	.short	0x010a
        /*081a*/ 	.byte	0xff
	.zero		1


	//   ....[113]....
        /*081c*/ 	.word	0x0000a380
        /*0820*/ 	.word	0x00000069
        /*0824*/ 	.word	0x00000040
        /*0828*/ 	.short	0x010a
        /*082a*/ 	.byte	0xff
	.zero		1


	//   ....[114]....
        /*082c*/ 	.word	0x0000a3d0
        /*0830*/ 	.word	0x0000006c
        /*0834*/ 	.word	0x00000040
        /*0838*/ 	.short	0x010a
        /*083a*/ 	.byte	0xff
	.zero		1


	//----- nvinfo : EIATTR_NUM_MBARRIERS
	.align		4
.L_47:
        /*083c*/ 	.byte	0x03, 0x38
        /*083e*/ 	.short	0x0018


	//----- nvinfo : EIATTR_EXIT_INSTR_OFFSETS
	.align		4
        /*0840*/ 	.byte	0x04, 0x1c
        /*0842*/ 	.short	(.L_49 - .L_48)


	//   ....[0]....
.L_48:
        /*0844*/ 	.word	0x00003340


	//   ....[1]....
        /*0848*/ 	.word	0x000035d0


	//   ....[2]....
        /*084c*/ 	.word	0x00003630


	//   ....[3]....
        /*0850*/ 	.word	0x00004660


	//   ....[4]....
        /*0854*/ 	.word	0x00005c40


	//   ....[5]....
        /*0858*/ 	.word	0x00005c80


	//   ....[6]....
        /*085c*/ 	.word	0x000098b0


	//   ....[7]....
        /*0860*/ 	.word	0x00009930


	//   ....[8]....
        /*0864*/ 	.word	0x00009960


	//   ....[9]....
        /*0868*/ 	.word	0x000099d0


	//----- nvinfo : EIATTR_MAX_THREADS
	.align		4
.L_49:
        /*086c*/ 	.byte	0x04, 0x05
        /*086e*/ 	.short	(.L_51 - .L_50)
.L_50:
        /*0870*/ 	.word	0x00000100
        /*0874*/ 	.word	0x00000001
        /*0878*/ 	.word	0x00000001


	//----- nvinfo : EIATTR_CRS_STACK_SIZE
	.align		4
.L_51:
        /*087c*/ 	.byte	0x04, 0x1e
        /*087e*/ 	.short	(.L_53 - .L_52)
.L_52:
        /*0880*/ 	.word	0x00000000


	//----- nvinfo : EIATTR_CBANK_PARAM_SIZE
	.align		4
.L_53:
        /*0884*/ 	.byte	0x03, 0x19
        /*0886*/ 	.short	0x0900


	//----- nvinfo : EIATTR_PARAM_CBANK
	.align		4
        /*0888*/ 	.byte	0x04, 0x0a
        /*088a*/ 	.short	(.L_55 - .L_54)
	.align		4
.L_54:
        /*088c*/ 	.word	index@(.nv.constant0._ZN7cutlass13device_kernelINS_4conv6kernel13ConvUniversalINS1_16ConvProblemShapeILNS1_8OperatorE2ELi3EEENS1_10collective14CollectiveConvINS1_47MainloopSm100TmaUmmaWarpSpecializedImplicitGemmILS5_2ELi4ELi3ELi1ELi2EN4cute5tupleIJNSA_1CILi2EEENSC_ILi1EEESE_EEEEENSB_IJNSC_ILi64EEENSB_IJNSC_ILi128EEEEEENSB_IJSH_EEEEEENS_10tfloat32_tESM_NSA_8TiledMMAINSA_8MMA_AtomIJNSA_17SM100_MMA_TF32_SSISM_SM_fLi64ELi128ELNSA_4UMMA5MajorE1ELSR_1ELNSQ_7ScaleInE0ELSS_0EEEEEENSA_6LayoutINSB_IJSE_SE_SE_EEENSB_IJNSC_ILi0EEESX_SX_EEEEENSB_IJNSA_10UnderscoreES10_S10_EEEEENS7_6detail27Sm100ImplicitGemmTileTraitsINSA_13SM90_TMA_LOADENSA_14ComposedLayoutINSA_7SwizzleILi2ELi5ELi2EEENSA_18smem_ptr_flag_bitsILi32EEENSV_INSB_IJNSC_ILi32EEENSC_ILi4EEEEEENSB_IJSE_S1B_EEEEEEEvEENS14_INSA_30SM90_TMA_LOAD_IM2COL_MULTICASTES1G_vEEEENS_8epilogue10collective18CollectiveEpilogueINS1L_23Sm100TmaWarpSpecializedILi4ELi2ELi16ELb1ELb0EEEJSL_NSB_IJNSV_ISH_SE_EENSV_IS1B_SE_EEEEESM_NSB_IJlNSB_IJSE_lllEEESX_EEESM_S1U_NS1L_6fusion15FusionCallbacksIS1P_NS1V_17LinearCombinationISM_fSM_fLNS_15FloatRoundStyleE2EEESL_S1S_JEEENSA_5SM1004TMEM4LOAD26SM100_TMEM_LOAD_16dp128b8xES15_NS16_INS17_ILi3ELi4ELi3EEES1A_NSV_INSB_IJNSC_ILi8EEES1B_EEENSB_IJS1B_SE_EEEEEEENSA_17SM75_U32x4_LDSM_NENSA_14SM90_TMA_STOREES2A_NSA_17SM90_U32x4_STSM_NENSA_39AutoVectorizingCopyWithAssumedAlignmentILi128EEEEEEvvEEEEvNT_6ParamsE)
        /*0890*/ 	.short	0x0380
        /*0892*/ 	.short	0x0900


	//----- nvinfo : EIATTR_SW_WAR
	.align		4
.L_55:
        /*0894*/ 	.byte	0x04, 0x36
        /*0896*/ 	.short	(.L_57 - .L_56)
.L_56:
        /*0898*/ 	.word	0x00000008
.L_57:


//--------------------- .nv.callgraph             --------------------------
	.section	.nv.callgraph,"",@"SHT_CUDA_CALLGRAPH"
	.align	4
	.sectionentsize	8
	.align		4
        /*0000*/ 	.word	0x00000000
	.align		4
        /*0004*/ 	.word	0xffffffff
	.align		4
        /*0008*/ 	.word	index@(_ZN7cutlass13device_kernelINS_4conv6kernel13ConvUniversalINS1_16ConvProblemShapeILNS1_8OperatorE2ELi3EEENS1_10collective14CollectiveConvINS1_47MainloopSm100TmaUmmaWarpSpecializedImplicitGemmILS5_2ELi4ELi3ELi1ELi2EN4cute5tupleIJNSA_1CILi2EEENSC_ILi1EEESE_EEEEENSB_IJNSC_ILi64EEENSB_IJNSC_ILi128EEEEEENSB_IJSH_EEEEEENS_10tfloat32_tESM_NSA_8TiledMMAINSA_8MMA_AtomIJNSA_17SM100_MMA_TF32_SSISM_SM_fLi64ELi128ELNSA_4UMMA5MajorE1ELSR_1ELNSQ_7ScaleInE0ELSS_0EEEEEENSA_6LayoutINSB_IJSE_SE_SE_EEENSB_IJNSC_ILi0EEESX_SX_EEEEENSB_IJNSA_10UnderscoreES10_S10_EEEEENS7_6detail27Sm100ImplicitGemmTileTraitsINSA_13SM90_TMA_LOADENSA_14ComposedLayoutINSA_7SwizzleILi2ELi5ELi2EEENSA_18smem_ptr_flag_bitsILi32EEENSV_INSB_IJNSC_ILi32EEENSC_ILi4EEEEEENSB_IJSE_S1B_EEEEEEEvEENS14_INSA_30SM90_TMA_LOAD_IM2COL_MULTICASTES1G_vEEEENS_8epilogue10collective18CollectiveEpilogueINS1L_23Sm100TmaWarpSpecializedILi4ELi2ELi16ELb1ELb0EEEJSL_NSB_IJNSV_ISH_SE_EENSV_IS1B_SE_EEEEESM_NSB_IJlNSB_IJSE_lllEEESX_EEESM_S1U_NS1L_6fusion15FusionCallbacksIS1P_NS1V_17LinearCombinationISM_fSM_fLNS_15FloatRoundStyleE2EEESL_S1S_JEEENSA_5SM1004TMEM4LOAD26SM100_TMEM_LOAD_16dp128b8xES15_NS16_INS17_ILi3ELi4ELi3EEES1A_NSV_INSB_IJNSC_ILi8EEES1B_EEENSB_IJS1B_SE_EEEEEEENSA_17SM75_U32x4_LDSM_NENSA_14SM90_TMA_STOREES2A_NSA_17SM90_U32x4_STSM_NENSA_39AutoVectorizingCopyWithAssumedAlignmentILi128EEEEEEvvEEEEvNT_6ParamsE)
	.align		4
        /*000c*/ 	.word	index@(__assertfail)
	.align		4
        /*0010*/ 	.word	0x00000000
	.align		4
        /*0014*/ 	.word	0xfffffffe
	.align		4
        /*0018*/ 	.word	0x00000000
	.align		4
        /*001c*/ 	.word	0xfffffffd
	.align		4
        /*0020*/ 	.word	0x00000000
	.align		4
        /*0024*/ 	.word	0xfffffffc


//--------------------- .nv.constant4             --------------------------
	.section	.nv.constant4,"a",@progbits
	.align	8
	.align		8
.nv.constant4:
        /*0000*/ 	.dword	__assertfail
	.align		8
        /*0008*/ 	.dword	__unnamed_1
	.align		8
        /*0010*/ 	.dword	__unnamed_2
	.align		8
        /*0018*/ 	.dword	_ZN39_INTERNAL_c3f14b5a_4_k_cu_60a2135e_47014cuda3std3__45__cpo5beginE
	.align		8
        /*0020*/ 	.dword	_ZN39_INTERNAL_c3f14b5a_4_k_cu_60a2135e_47014cuda3std3__45__cpo3endE
	.align		8
        /*0028*/ 	.dword	_ZN39_INTERNAL_c3f14b5a_4_k_cu_60a2135e_47014cuda3std3__45__cpo6cbeginE
	.align		8
        /*0030*/ 	.dword	_ZN39_INTERNAL_c3f14b5a_4_k_cu_60a2135e_47014cuda3std3__45__cpo4cendE
	.align		8
        /*0038*/ 	.dword	_ZN39_INTERNAL_c3f14b5a_4_k_cu_60a2135e_47014cuda3std3__441_GLOBAL__N__c3f14b5a_4_k_cu_60a2135e_47016ignoreE
	.align		8
        /*0040*/ 	.dword	_ZN39_INTERNAL_c3f14b5a_4_k_cu_60a2135e_47014cuda3std3__419piecewise_constructE
	.align		8
        /*0048*/ 	.dword	_ZN39_INTERNAL_c3f14b5a_4_k_cu_60a2135e_47014cuda3std3__48in_placeE
	.align		8
        /*0050*/ 	.dword	_ZN39_INTERNAL_c3f14b5a_4_k_cu_60a2135e_47014cuda3std6ranges3__45__cpo4swapE
	.align		8
        /*0058*/ 	.dword	_ZN39_INTERNAL_c3f14b5a_4_k_cu_60a2135e_47014cuda3std6ranges3__45__cpo9iter_moveE
	.align		8
        /*0060*/ 	.dword	_ZN39_INTERNAL_c3f14b5a_4_k_cu_60a2135e_47014cute7productE
	.align		8
        /*0068*/ 	.dword	_ZN39_INTERNAL_c3f14b5a_4_k_cu_60a2135e_47014cute1_E
	.align		8
        /*0070*/ 	.dword	$str$27
	.align		8
        /*0078*/ 	.dword	$str$28
	.align		8
        /*0080*/ 	.dword	$str$29
	.align		8
        /*0088*/ 	.dword	$str$30


//--------------------- .text._ZN7cutlass13device_kernelINS_4conv6kernel13ConvUniversalINS1_16ConvProblemShapeILNS1_8OperatorE2ELi3EEENS1_10collective14CollectiveConvINS1_47MainloopSm100TmaUmmaWarpSpecializedImplicitGemmILS5_2ELi4ELi3ELi1ELi2EN4cute5tupleIJNSA_1CILi2EEENSC_ILi1EEESE_EEEEENSB_IJNSC_ILi64EEENSB_IJNSC_ILi128EEEEEENSB_IJSH_EEEEEENS_10tfloat32_tESM_NSA_8TiledMMAINSA_8MMA_AtomIJNSA_17SM100_MMA_TF32_SSISM_SM_fLi64ELi128ELNSA_4UMMA5MajorE1ELSR_1ELNSQ_7ScaleInE0ELSS_0EEEEEENSA_6LayoutINSB_IJSE_SE_SE_EEENSB_IJNSC_ILi0EEESX_SX_EEEEENSB_IJNSA_10UnderscoreES10_S10_EEEEENS7_6detail27Sm100ImplicitGemmTileTraitsINSA_13SM90_TMA_LOADENSA_14ComposedLayoutINSA_7SwizzleILi2ELi5ELi2EEENSA_18smem_ptr_flag_bitsILi32EEENSV_INSB_IJNSC_ILi32EEENSC_ILi4EEEEEENSB_IJSE_S1B_EEEEEEEvEENS14_INSA_30SM90_TMA_LOAD_IM2COL_MULTICASTES1G_vEEEENS_8epilogue10collective18CollectiveEpilogueINS1L_23Sm100TmaWarpSpecializedILi4ELi2ELi16ELb1ELb0EEEJSL_NSB_IJNSV_ISH_SE_EENSV_IS1B_SE_EEEEESM_NSB_IJlNSB_IJSE_lllEEESX_EEESM_S1U_NS1L_6fusion15FusionCallbacksIS1P_NS1V_17LinearCombinationISM_fSM_fLNS_15FloatRoundStyleE2EEESL_S1S_JEEENSA_5SM1004TMEM4LOAD26SM100_TMEM_LOAD_16dp128b8xES15_NS16_INS17_ILi3ELi4ELi3EEES1A_NSV_INSB_IJNSC_ILi8EEES1B_EEENSB_IJS1B_SE_EEEEEEENSA_17SM75_U32x4_LDSM_NENSA_14SM90_TMA_STOREES2A_NSA_17SM90_U32x4_STSM_NENSA_39AutoVectorizingCopyWithAssumedAlignmentILi128EEEEEEvvEEEEvNT_6ParamsE --------------------------
	.section	.text._ZN7cutlass13device_kernelINS_4conv6kernel13ConvUniversalINS1_16ConvProblemShapeILNS1_8OperatorE2ELi3EEENS1_10collective14CollectiveConvINS1_47MainloopSm100TmaUmmaWarpSpecializedImplicitGemmILS5_2ELi4ELi3ELi1ELi2EN4cute5tupleIJNSA_1CILi2EEENSC_ILi1EEESE_EEEEENSB_IJNSC_ILi64EEENSB_IJNSC_ILi128EEEEEENSB_IJSH_EEEEEENS_10tfloat32_tESM_NSA_8TiledMMAINSA_8MMA_AtomIJNSA_17SM100_MMA_TF32_SSISM_SM_fLi64ELi128ELNSA_4UMMA5MajorE1ELSR_1ELNSQ_7ScaleInE0ELSS_0EEEEEENSA_6LayoutINSB_IJSE_SE_SE_EEENSB_IJNSC_ILi0EEESX_SX_EEEEENSB_IJNSA_10UnderscoreES10_S10_EEEEENS7_6detail27Sm100ImplicitGemmTileTraitsINSA_13SM90_TMA_LOADENSA_14ComposedLayoutINSA_7SwizzleILi2ELi5ELi2EEENSA_18smem_ptr_flag_bitsILi32EEENSV_INSB_IJNSC_ILi32EEENSC_ILi4EEEEEENSB_IJSE_S1B_EEEEEEEvEENS14_INSA_30SM90_TMA_LOAD_IM2COL_MULTICASTES1G_vEEEENS_8epilogue10collective18CollectiveEpilogueINS1L_23Sm100TmaWarpSpecializedILi4ELi2ELi16ELb1ELb0EEEJSL_NSB_IJNSV_ISH_SE_EENSV_IS1B_SE_EEEEESM_NSB_IJlNSB_IJSE_lllEEESX_EEESM_S1U_NS1L_6fusion15FusionCallbacksIS1P_NS1V_17LinearCombinationISM_fSM_fLNS_15FloatRoundStyleE2EEESL_S1S_JEEENSA_5SM1004TMEM4LOAD26SM100_TMEM_LOAD_16dp128b8xES15_NS16_INS17_ILi3ELi4ELi3EEES1A_NSV_INSB_IJNSC_ILi8EEES1B_EEENSB_IJS1B_SE_EEEEEEENSA_17SM75_U32x4_LDSM_NENSA_14SM90_TMA_STOREES2A_NSA_17SM90_U32x4_STSM_NENSA_39AutoVectorizingCopyWithAssumedAlignmentILi128EEEEEEvvEEEEvNT_6ParamsE,"ax",@progbits
	.align	128
.text._ZN7cutlass13device_kernelINS_4conv6kernel13ConvUniversalINS1_16ConvProblemShapeILNS1_8OperatorE2ELi3EEENS1_10collective14CollectiveConvINS1_47MainloopSm100TmaUmmaWarpSpecializedImplicitGemmILS5_2ELi4ELi3ELi1ELi2EN4cute5tupleIJNSA_1CILi2EEENSC_ILi1EEESE_EEEEENSB_IJNSC_ILi64EEENSB_IJNSC_ILi128EEEEEENSB_IJSH_EEEEEENS_10tfloat32_tESM_NSA_8TiledMMAINSA_8MMA_AtomIJNSA_17SM100_MMA_TF32_SSISM_SM_fLi64ELi128ELNSA_4UMMA5MajorE1ELSR_1ELNSQ_7ScaleInE0ELSS_0EEEEEENSA_6LayoutINSB_IJSE_SE_SE_EEENSB_IJNSC_ILi0EEESX_SX_EEEEENSB_IJNSA_10UnderscoreES10_S10_EEEEENS7_6detail27Sm100ImplicitGemmTileTraitsINSA_13SM90_TMA_LOADENSA_14ComposedLayoutINSA_7SwizzleILi2ELi5ELi2EEENSA_18smem_ptr_flag_bitsILi32EEENSV_INSB_IJNSC_ILi32EEENSC_ILi4EEEEEENSB_IJSE_S1B_EEEEEEEvEENS14_INSA_30SM90_TMA_LOAD_IM2COL_MULTICASTES1G_vEEEENS_8epilogue10collective18CollectiveEpilogueINS1L_23Sm100TmaWarpSpecializedILi4ELi2ELi16ELb1ELb0EEEJSL_NSB_IJNSV_ISH_SE_EENSV_IS1B_SE_EEEEESM_NSB_IJlNSB_IJSE_lllEEESX_EEESM_S1U_NS1L_6fusion15FusionCallbacksIS1P_NS1V_17LinearCombinationISM_fSM_fLNS_15FloatRoundStyleE2EEESL_S1S_JEEENSA_5SM1004TMEM4LOAD26SM100_TMEM_LOAD_16dp128b8xES15_NS16_INS17_ILi3ELi4ELi3EEES1A_NSV_INSB_IJNSC_ILi8EEES1B_EEENSB_IJS1B_SE_EEEEEEENSA_17SM75_U32x4_LDSM_NENSA_14SM90_TMA_STOREES2A_NSA_17SM90_U32x4_STSM_NENSA_39AutoVectorizingCopyWithAssumedAlignmentILi128EEEEEEvvEEEEvNT_6ParamsE:
        .type           _ZN7cutlass13device_kernelINS_4conv6kernel13ConvUniversalINS1_16ConvProblemShapeILNS1_8OperatorE2ELi3EEENS1_10collective14CollectiveConvINS1_47MainloopSm100TmaUmmaWarpSpecializedImplicitGemmILS5_2ELi4ELi3ELi1ELi2EN4cute5tupleIJNSA_1CILi2EEENSC_ILi1EEESE_EEEEENSB_IJNSC_ILi64EEENSB_IJNSC_ILi128EEEEEENSB_IJSH_EEEEEENS_10tfloat32_tESM_NSA_8TiledMMAINSA_8MMA_AtomIJNSA_17SM100_MMA_TF32_SSISM_SM_fLi64ELi128ELNSA_4UMMA5MajorE1ELSR_1ELNSQ_7ScaleInE0ELSS_0EEEEEENSA_6LayoutINSB_IJSE_SE_SE_EEENSB_IJNSC_ILi0EEESX_SX_EEEEENSB_IJNSA_10UnderscoreES10_S10_EEEEENS7_6detail27Sm100ImplicitGemmTileTraitsINSA_13SM90_TMA_LOADENSA_14ComposedLayoutINSA_7SwizzleILi2ELi5ELi2EEENSA_18smem_ptr_flag_bitsILi32EEENSV_INSB_IJNSC_ILi32EEENSC_ILi4EEEEEENSB_IJSE_S1B_EEEEEEEvEENS14_INSA_30SM90_TMA_LOAD_IM2COL_MULTICASTES1G_vEEEENS_8epilogue10collective18CollectiveEpilogueINS1L_23Sm100TmaWarpSpecializedILi4ELi2ELi16ELb1ELb0EEEJSL_NSB_IJNSV_ISH_SE_EENSV_IS1B_SE_EEEEESM_NSB_IJlNSB_IJSE_lllEEESX_EEESM_S1U_NS1L_6fusion15FusionCallbacksIS1P_NS1V_17LinearCombinationISM_fSM_fLNS_15FloatRoundStyleE2EEESL_S1S_JEEENSA_5SM1004TMEM4LOAD26SM100_TMEM_LOAD_16dp128b8xES15_NS16_INS17_ILi3ELi4ELi3EEES1A_NSV_INSB_IJNSC_ILi8EEES1B_EEENSB_IJS1B_SE_EEEEEEENSA_17SM75_U32x4_LDSM_NENSA_14SM90_TMA_STOREES2A_NSA_17SM90_U32x4_STSM_NENSA_39AutoVectorizingCopyWithAssumedAlignmentILi128EEEEEEvvEEEEvNT_6ParamsE,@function
        .size           _ZN7cutlass13device_kernelINS_4conv6kernel13ConvUniversalINS1_16ConvProblemShapeILNS1_8OperatorE2ELi3EEENS1_10collective14CollectiveConvINS1_47MainloopSm100TmaUmmaWarpSpecializedImplicitGemmILS5_2ELi4ELi3ELi1ELi2EN4cute5tupleIJNSA_1CILi2EEENSC_ILi1EEESE_EEEEENSB_IJNSC_ILi64EEENSB_IJNSC_ILi128EEEEEENSB_IJSH_EEEEEENS_10tfloat32_tESM_NSA_8TiledMMAINSA_8MMA_AtomIJNSA_17SM100_MMA_TF32_SSISM_SM_fLi64ELi128ELNSA_4UMMA5MajorE1ELSR_1ELNSQ_7ScaleInE0ELSS_0EEEEEENSA_6LayoutINSB_IJSE_SE_SE_EEENSB_IJNSC_ILi0EEESX_SX_EEEEENSB_IJNSA_10UnderscoreES10_S10_EEEEENS7_6detail27Sm100ImplicitGemmTileTraitsINSA_13SM90_TMA_LOADENSA_14ComposedLayoutINSA_7SwizzleILi2ELi5ELi2EEENSA_18smem_ptr_flag_bitsILi32EEENSV_INSB_IJNSC_ILi32EEENSC_ILi4EEEEEENSB_IJSE_S1B_EEEEEEEvEENS14_INSA_30SM90_TMA_LOAD_IM2COL_MULTICASTES1G_vEEEENS_8epilogue10collective18CollectiveEpilogueINS1L_23Sm100TmaWarpSpecializedILi4ELi2ELi16ELb1ELb0EEEJSL_NSB_IJNSV_ISH_SE_EENSV_IS1B_SE_EEEEESM_NSB_IJlNSB_IJSE_lllEEESX_EEESM_S1U_NS1L_6fusion15FusionCallbacksIS1P_NS1V_17LinearCombinationISM_fSM_fLNS_15FloatRoundStyleE2EEESL_S1S_JEEENSA_5SM1004TMEM4LOAD26SM100_TMEM_LOAD_16dp128b8xES15_NS16_INS17_ILi3ELi4ELi3EEES1A_NSV_INSB_IJNSC_ILi8EEES1B_EEENSB_IJS1B_SE_EEEEEEENSA_17SM75_U32x4_LDSM_NENSA_14SM90_TMA_STOREES2A_NSA_17SM90_U32x4_STSM_NENSA_39AutoVectorizingCopyWithAssumedAlignmentILi128EEEEEEvvEEEEvNT_6ParamsE,(.L_x_173 - _ZN7cutlass13device_kernelINS_4conv6kernel13ConvUniversalINS1_16ConvProblemShapeILNS1_8OperatorE2ELi3EEENS1_10collective14CollectiveConvINS1_47MainloopSm100TmaUmmaWarpSpecializedImplicitGemmILS5_2ELi4ELi3ELi1ELi2EN4cute5tupleIJNSA_1CILi2EEENSC_ILi1EEESE_EEEEENSB_IJNSC_ILi64EEENSB_IJNSC_ILi128EEEEEENSB_IJSH_EEEEEENS_10tfloat32_tESM_NSA_8TiledMMAINSA_8MMA_AtomIJNSA_17SM100_MMA_TF32_SSISM_SM_fLi64ELi128ELNSA_4UMMA5MajorE1ELSR_1ELNSQ_7ScaleInE0ELSS_0EEEEEENSA_6LayoutINSB_IJSE_SE_SE_EEENSB_IJNSC_ILi0EEESX_SX_EEEEENSB_IJNSA_10UnderscoreES10_S10_EEEEENS7_6detail27Sm100ImplicitGemmTileTraitsINSA_13SM90_TMA_LOADENSA_14ComposedLayoutINSA_7SwizzleILi2ELi5ELi2EEENSA_18smem_ptr_flag_bitsILi32EEENSV_INSB_IJNSC_ILi32EEENSC_ILi4EEEEEENSB_IJSE_S1B_EEEEEEEvEENS14_INSA_30SM90_TMA_LOAD_IM2COL_MULTICASTES1G_vEEEENS_8epilogue10collective18CollectiveEpilogueINS1L_23Sm100TmaWarpSpecializedILi4ELi2ELi16ELb1ELb0EEEJSL_NSB_IJNSV_ISH_SE_EENSV_IS1B_SE_EEEEESM_NSB_IJlNSB_IJSE_lllEEESX_EEESM_S1U_NS1L_6fusion15FusionCallbacksIS1P_NS1V_17LinearCombinationISM_fSM_fLNS_15FloatRoundStyleE2EEESL_S1S_JEEENSA_5SM1004TMEM4LOAD26SM100_TMEM_LOAD_16dp128b8xES15_NS16_INS17_ILi3ELi4ELi3EEES1A_NSV_INSB_IJNSC_ILi8EEES1B_EEENSB_IJS1B_SE_EEEEEEENSA_17SM75_U32x4_LDSM_NENSA_14SM90_TMA_STOREES2A_NSA_17SM90_U32x4_STSM_NENSA_39AutoVectorizingCopyWithAssumedAlignmentILi128EEEEEEvvEEEEvNT_6ParamsE)
        .other          _ZN7cutlass13device_kernelINS_4conv6kernel13ConvUniversalINS1_16ConvProblemShapeILNS1_8OperatorE2ELi3EEENS1_10collective14CollectiveConvINS1_47MainloopSm100TmaUmmaWarpSpecializedImplicitGemmILS5_2ELi4ELi3ELi1ELi2EN4cute5tupleIJNSA_1CILi2EEENSC_ILi1EEESE_EEEEENSB_IJNSC_ILi64EEENSB_IJNSC_ILi128EEEEEENSB_IJSH_EEEEEENS_10tfloat32_tESM_NSA_8TiledMMAINSA_8MMA_AtomIJNSA_17SM100_MMA_TF32_SSISM_SM_fLi64ELi128ELNSA_4UMMA5MajorE1ELSR_1ELNSQ_7ScaleInE0ELSS_0EEEEEENSA_6LayoutINSB_IJSE_SE_SE_EEENSB_IJNSC_ILi0EEESX_SX_EEEEENSB_IJNSA_10UnderscoreES10_S10_EEEEENS7_6detail27Sm100ImplicitGemmTileTraitsINSA_13SM90_TMA_LOADENSA_14ComposedLayoutINSA_7SwizzleILi2ELi5ELi2EEENSA_18smem_ptr_flag_bitsILi32EEENSV_INSB_IJNSC_ILi32EEENSC_ILi4EEEEEENSB_IJSE_S1B_EEEEEEEvEENS14_INSA_30SM90_TMA_LOAD_IM2COL_MULTICASTES1G_vEEEENS_8epilogue10collective18CollectiveEpilogueINS1L_23Sm100TmaWarpSpecializedILi4ELi2ELi16ELb1ELb0EEEJSL_NSB_IJNSV_ISH_SE_EENSV_IS1B_SE_EEEEESM_NSB_IJlNSB_IJSE_lllEEESX_EEESM_S1U_NS1L_6fusion15FusionCallbacksIS1P_NS1V_17LinearCombinationISM_fSM_fLNS_15FloatRoundStyleE2EEESL_S1S_JEEENSA_5SM1004TMEM4LOAD26SM100_TMEM_LOAD_16dp128b8xES15_NS16_INS17_ILi3ELi4ELi3EEES1A_NSV_INSB_IJNSC_ILi8EEES1B_EEENSB_IJS1B_SE_EEEEEEENSA_17SM75_U32x4_LDSM_NENSA_14SM90_TMA_STOREES2A_NSA_17SM90_U32x4_STSM_NENSA_39AutoVectorizingCopyWithAssumedAlignmentILi128EEEEEEvvEEEEvNT_6ParamsE,@"STO_CUDA_ENTRY STV_DEFAULT"
_ZN7cutlass13device_kernelINS_4conv6kernel13ConvUniversalINS1_16ConvProblemShapeILNS1_8OperatorE2ELi3EEENS1_10collective14CollectiveConvINS1_47MainloopSm100TmaUmmaWarpSpecializedImplicitGemmILS5_2ELi4ELi3ELi1ELi2EN4cute5tupleIJNSA_1CILi2EEENSC_ILi1EEESE_EEEEENSB_IJNSC_ILi64EEENSB_IJNSC_ILi128EEEEEENSB_IJSH_EEEEEENS_10tfloat32_tESM_NSA_8TiledMMAINSA_8MMA_AtomIJNSA_17SM100_MMA_TF32_SSISM_SM_fLi64ELi128ELNSA_4UMMA5MajorE1ELSR_1ELNSQ_7ScaleInE0ELSS_0EEEEEENSA_6LayoutINSB_IJSE_SE_SE_EEENSB_IJNSC_ILi0EEESX_SX_EEEEENSB_IJNSA_10UnderscoreES10_S10_EEEEENS7_6detail27Sm100ImplicitGemmTileTraitsINSA_13SM90_TMA_LOADENSA_14ComposedLayoutINSA_7SwizzleILi2ELi5ELi2EEENSA_18smem_ptr_flag_bitsILi32EEENSV_INSB_IJNSC_ILi32EEENSC_ILi4EEEEEENSB_IJSE_S1B_EEEEEEEvEENS14_INSA_30SM90_TMA_LOAD_IM2COL_MULTICASTES1G_vEEEENS_8epilogue10collective18CollectiveEpilogueINS1L_23Sm100TmaWarpSpecializedILi4ELi2ELi16ELb1ELb0EEEJSL_NSB_IJNSV_ISH_SE_EENSV_IS1B_SE_EEEEESM_NSB_IJlNSB_IJSE_lllEEESX_EEESM_S1U_NS1L_6fusion15FusionCallbacksIS1P_NS1V_17LinearCombinationISM_fSM_fLNS_15FloatRoundStyleE2EEESL_S1S_JEEENSA_5SM1004TMEM4LOAD26SM100_TMEM_LOAD_16dp128b8xES15_NS16_INS17_ILi3ELi4ELi3EEES1A_NSV_INSB_IJNSC_ILi8EEES1B_EEENSB_IJS1B_SE_EEEEEEENSA_17SM75_U32x4_LDSM_NENSA_14SM90_TMA_STOREES2A_NSA_17SM90_U32x4_STSM_NENSA_39AutoVectorizingCopyWithAssumedAlignmentILi128EEEEEEvvEEEEvNT_6ParamsE:
[----:B------:R-:W1:Y:S01]  /*0000*/  LDC R1, c[0x0][0x37c] ;  /* 0x0000df00ff017b82 */ /* 0x000e620000000800 */
[----:B------:R-:W2:Y:S01]  /*0010*/  S2R R85, SR_TID.X ;  /* 0x0000000000557919 */ /* 0x000ea20000002100 */
[----:B------:R-:W3:Y:S01]  /*0020*/  LDCU.64 UR6, c[0x0][0x990] ;  /* 0x00013200ff0677ac */ /* 0x000ee20008000a00 */
[----:B-1----:R-:W-:Y:S01]  /*0030*/  VIADD R1, R1, 0xfffffff8 ;  /* 0xfffffff801017836 */ /* 0x002fe20000000000 */
[----:B------:R-:W-:Y:S02]  /*0040*/  PRMT R75, RZ, 0x7610, R75 ;  /* 0x00007610ff4b7816 */ /* 0x000fe4000000004b */
[----:B------:R-:W-:Y:S01]  /*0050*/  ELECT P6, URZ, PT ;  /* 0x0000000000ff782f */ /* 0x000fe200038c0000 */
[----:B------:R-:W1:Y:S01]  /*0060*/  LDCU.64 UR46, c[0x0][0x358] ;  /* 0x00006b00ff2e77ac */ /* 0x000e620008000a00 */
[----:B---3--:R-:W-:-:S04]  /*0070*/  UISETP.NE.U32.AND UP0, UPT, UR6, URZ, UPT ;  /* 0x000000ff0600728c */ /* 0x008fc8000bf05070 */
[----:B------:R-:W-:Y:S01]  /*0080*/  UISETP.NE.AND.EX UP0, UPT, UR7, URZ, UPT, UP0 ;  /* 0x000000ff0700728c */ /* 0x000fe2000bf05300 */
[----:B--2---:R-:W-:-:S05]  /*0090*/  SHF.R.U32.HI R86, RZ, 0x5, R85 ;  /* 0x00000005ff567819 */ /* 0x004fca0000011655 */
[----:B------:R-:W2:Y:S02]  /*00a0*/  SHFL.IDX PT, R0, R86, RZ, 0x1f ;  /* 0x00001fff56007589 */ /* 0x000ea400000e0000 */
[----:B--2---:R-:W-:Y:S01]  /*00b0*/  R2UR UR4, R0 ;  /* 0x00000000000472ca */ /* 0x004fe200000e0000 */
[----:B-1----:R-:W-:-:S14]  /*00c0*/  BRA.U UP0, `(.L_x_0) ;  /* 0x00000001002c7547 */ /* 0x002fdc000b800000 */
[----:B------:R-:W1:Y:S02]  /*00d0*/  LDCU.64 UR8, c[0x0][0x988] ;  /* 0x00013100ff0877ac */ /* 0x000e640008000a00 */
[----:B-1----:R-:W-:-:S04]  /*00e0*/  UISETP.NE.U32.AND UP0, UPT, UR8, URZ, UPT ;  /* 0x000000ff0800728c */ /* 0x002fc8000bf05070 */
[----:B------:R-:W-:-:S09]  /*00f0*/  UISETP.NE.AND.EX UP0, UPT, UR9, URZ, UPT, UP0 ;  /* 0x000000ff0900728c */ /* 0x000fd2000bf05300 */
[----:B------:R-:W-:Y:S05]  /*0100*/  BRA.U !UP0, `(.L_x_1) ;  /* 0x0000000108107547 */ /* 0x000fea000b800000 */
[----:B------:R-:W1:Y:S02]  /*0110*/  LDC.64 R2, c[0x0][0x988] ;  /* 0x00026200ff027b82 */ /* 0x000e640000000a00 */
[----:B-1----:R1:W5:Y:S01]  /*0120*/  LDG.E R35, desc[UR46][R2.64] ;  /* 0x0000002e02237981 */ /* 0x002362000c1e1900 */
[----:B------:R-:W-:Y:S01]  /*0130*/  HFMA2 R75, -RZ, RZ, 0, 5.9604644775390625e-08 ;  /* 0x00000001ff4b7431 */ /* 0x000fe200000001ff */
[----:B------:R-:W-:Y:S05]  /*0140*/  BRA `(.L_x_0) ;  /* 0x00000000000c7947 */ /* 0x000fea0003800000 */
.L_x_1:
[----:B------:R-:W1:Y:S01]  /*0150*/  LDCU UR5, c[0x0][0x980] ;  /* 0x00013000ff0577ac */ /* 0x000e620008000800 */
[----:B------:R-:W-:Y:S01]  /*0160*/  HFMA2 R75, -RZ, RZ, 0, 5.9604644775390625e-08 ;  /* 0x00000001ff4b7431 */ /* 0x000fe200000001ff */
[----:B-1----:R-:W-:Y:S02]  /*0170*/  MOV R35, UR5 ;  /* 0x0000000500237c02 */ /* 0x002fe40008000f00 */
.L_x_0:
[----:B------:R-:W2:Y:S02]  /*0180*/  LDCU.64 UR8, c[0x0][0x9b0] ;  /* 0x00013600ff0877ac */ /* 0x000ea40008000a00 */
[----:B--2---:R-:W-:-:S04]  /*0190*/  UISETP.NE.U32.AND UP0, UPT, UR8, URZ, UPT ;  /* 0x000000ff0800728c */ /* 0x004fc8000bf05070 */
[----:B------:R-:W-:-:S09]  /*01a0*/  UISETP.NE.AND.EX UP0, UPT, UR9, URZ, UPT, UP0 ;  /* 0x000000ff0900728c */ /* 0x000fd2000bf05300 */
[----:B------:R-:W-:Y:S05]  /*01b0*/  BRA.U UP0, `(.L_x_2) ;  /* 0x0000000100247547 */ /* 0x000fea000b800000 */
[----:B------:R-:W2:Y:S02]  /*01c0*/  LDCU.64 UR8, c[0x0][0x9a8] ;  /* 0x00013500ff0877ac */ /* 0x000ea40008000a00 */
[----:B--2---:R-:W-:-:S04]  /*01d0*/  UISETP.NE.U32.AND UP0, UPT, UR8, URZ, UPT ;  /* 0x000000ff0800728c */ /* 0x004fc8000bf05070 */
[----:B------:R-:W-:-:S09]  /*01e0*/  UISETP.NE.AND.EX UP0, UPT, UR9, URZ, UPT, UP0 ;  /* 0x000000ff0900728c */ /* 0x000fd2000bf05300 */
[----:B------:R-:W-:Y:S05]  /*01f0*/  BRA.U !UP0, `(.L_x_3) ;  /* 0x00000001080c7547 */ /* 0x000fea000b800000 */
[----:B-1----:R-:W1:Y:S02]  /*0200*/  LDC.64 R2, c[0x0][0x9a8] ;  /* 0x00026a00ff027b82 */ /* 0x002e640000000a00 */
[----:B-1----:R2:W5:Y:S01]  /*0210*/  LDG.E R33, desc[UR46][R2.64] ;  /* 0x0000002e02217981 */ /* 0x002562000c1e1900 */
[----:B------:R-:W-:Y:S05]  /*0220*/  BRA `(.L_x_2) ;  /* 0x0000000000087947 */ /* 0x000fea0003800000 */
.L_x_3:
[----:B------:R-:W2:Y:S02]  /*0230*/  LDCU UR5, c[0x0][0x9a0] ;  /* 0x00013400ff0577ac */ /* 0x000ea40008000800 */
[----:B--2---:R-:W-:Y:S02]  /*0240*/  MOV R33, UR5 ;  /* 0x0000000500217c02 */ /* 0x004fe40008000f00 */
.L_x_2:
[----:B------:R-:W-:Y:S01]  /*0250*/  IMAD.U32 R0, RZ, RZ, UR4 ;  /* 0x00000004ff007e24 */ /* 0x000fe2000f8e00ff */
[----:B------:R-:W-:Y:S04]  /*0260*/  BSSY.RECONVERGENT B0, `(.L_x_4) ;  /* 0x000000c000007945 */ /* 0x000fe80003800200 */
[C---:B------:R-:W-:Y:S02]  /*0270*/  ISETP.NE.OR P1, PT, R0.reuse, 0x1, !P6 ;  /* 0x000000010000780c */ /* 0x040fe40007725670 */
[----:B------:R-:W-:-:S11]  /*0280*/  ISETP.NE.OR P0, PT, R0, 0x3, !P6 ;  /* 0x000000030000780c */ /* 0x000fd60007705670 */
[----:B------:R-:W-:Y:S05]  /*0290*/  @P1 BRA `(.L_x_5) ;  /* 0x0000000000201947 */ /* 0x000fea0003800000 */
[----:B------:R-:W3:Y:S02]  /*02a0*/  LDCU.64 UR8, c[0x0][0x348] ;  /* 0x00006900ff0877ac */ /* 0x000ee40008000a00 */
[----:B---3--:R-:W-:Y:S02]  /*02b0*/  UIADD3 UR10, UP1, UPT, UR8, 0x80, URZ ;  /* 0x00000080080a7890 */ /* 0x008fe4000ff3e0ff */
[----:B------:R-:W-:Y:S02]  /*02c0*/  UIADD3 UR8, UP0, UPT, UR8, 0x180, URZ ;  /* 0x0000018008087890 */ /* 0x000fe4000ff1e0ff */
[----:B------:R-:W-:Y:S02]  /*02d0*/  UIADD3.X UR11, UPT, UPT, URZ, UR9, URZ, UP1, !UPT ;  /* 0x00000009ff0b7290 */ /* 0x000fe40008ffe4ff */
[----:B------:R-:W-:-:S07]  /*02e0*/  UIADD3.X UR9, UPT, UPT, URZ, UR9, URZ, UP0, !UPT ;  /* 0x00000009ff097290 */ /* 0x000fce00087fe4ff */
[----:B------:R3:W-:Y:S02]  /*02f0*/  UTMACCTL.PF [UR10] ;  /* 0x000000000a0079b9 */ /* 0x0007e40008040000 */
[----:B------:R3:W-:Y:S02]  /*0300*/  UTMACCTL.PF [UR8] ;  /* 0x00000000080079b9 */ /* 0x0007e40008040000 */
[----:B---3--:R-:W-:Y:S01]  /*0310*/  NOP ;  /* 0x0000000000007918 */ /* 0x008fe20000000000 */
.L_x_5:
[----:B------:R-:W-:Y:S05]  /*0320*/  BSYNC.RECONVERGENT B0 ;  /* 0x0000000000007941 */ /* 0x000fea0003800200 */
.L_x_4:
[----:B------:R-:W-:Y:S04]  /*0330*/  BSSY.RECONVERGENT B0, `(.L_x_6) ;  /* 0x000000a000007945 */ /* 0x000fe80003800200 */
        /* <DEDUP_REMOVED lines=9> */
.L_x_7:
[----:B------:R-:W-:Y:S05]  /*03d0*/  BSYNC.RECONVERGENT B0 ;  /* 0x0000000000007941 */ /* 0x000fea0003800200 */
.L_x_6:
[----:B------:R-:W3:Y:S01]  /*03e0*/  LDCU.64 UR8, c[0x0][0x988] ;  /* 0x00013100ff0877ac */ /* 0x000ee20008000a00 */
[----:B------:R-:W-:Y:S02]  /*03f0*/  UISETP.EQ.U32.AND UP1, UPT, UR6, URZ, UPT ;  /* 0x000000ff0600728c */ /* 0x000fe4000bf22070 */
[----:B------:R-:W-:Y:S02]  /*0400*/  UPLOP3.LUT UP6, UPT, UPT, UPT, UPT, 0x80, 0x8 ;  /* 0x000000000008789c */ /* 0x000fe40003fcf070 */
[----:B---3--:R-:W-:-:S04]  /*0410*/  UISETP.NE.U32.AND UP0, UPT, UR8, URZ, UPT ;  /* 0x000000ff0800728c */ /* 0x008fc8000bf05070 */
[----:B------:R-:W-:-:S04]  /*0420*/  UISETP.NE.AND.EX UP0, UPT, UR9, URZ, UPT, UP0 ;  /* 0x000000ff0900728c */ /* 0x000fc8000bf05300 */
[----:B------:R-:W-:-:S04]  /*0430*/  UISETP.EQ.OR.EX UP2, UPT, UR7, URZ, !UP0, UP1 ;  /* 0x000000ff0700728c */ /* 0x000fc8000c742710 */
[----:B------:R-:W-:-:S05]  /*0440*/  UP2UR UR50, UPR, URZ, 0x4 ;  /* 0x00000004ff327883 */ /* 0x000fca0008000000 */
[----:B------:R-:W-:Y:S07]  /*0450*/  BRA.U !UP2, `(.L_x_8) ;  /* 0x000000010a207547 */ /* 0x000fee000b800000 */
[----:B------:R-:W-:Y:S01]  /*0460*/  UISETP.NE.U32.AND UP2, UPT, UR6, URZ, UPT ;  /* 0x000000ff0600728c */ /* 0x000fe2000bf45070 */
[----:B-----5:R-:W-:Y:S01]  /*0470*/  FSETP.NEU.AND P0, PT, R35, RZ, PT ;  /* 0x000000ff2300720b */ /* 0x020fe20003f0d000 */
[----:B------:R-:W-:Y:S02]  /*0480*/  USEL UR5, URZ, 0xffffffff, UP0 ;  /* 0xffffffffff057887 */ /* 0x000fe40008000000 */
[----:B------:R-:W-:-:S10]  /*0490*/  UISETP.NE.AND.EX UP2, UPT, UR7, URZ, UPT, UP2 ;  /* 0x000000ff0700728c */ /* 0x000fd4000bf45320 */
[----:B------:R-:W-:Y:S01]  /*04a0*/  VOTEU.ANY UP1, P0 ;  /* 0x0000000000ff7886 */ /* 0x000fe20000020100 */
[----:B------:R-:W-:-:S04]  /*04b0*/  @!UP2 USEL UR5, URZ, 0xffffffff, UP1 ;  /* 0xffffffffff05a887 */ /* 0x000fc80008800000 */
[----:B------:R-:W-:-:S04]  /*04c0*/  ULOP3.LUT UR5, UR5, 0x1, URZ, 0xc0, !UPT ;  /* 0x0000000105057892 */ /* 0x000fc8000f8ec0ff */
[----:B------:R-:W-:-:S11]  /*04d0*/  UISETP.NE.U32.AND UP6, UPT, UR5, 0x1, UPT ;  /* 0x000000010500788c */ /* 0x000fd6000bfc5070 */
.L_x_8:
[----:B-12---:R-:W1:Y:S01]  /*04e0*/  SHFL.IDX PT, R2, R86, RZ, 0x1f ;  /* 0x00001fff56027589 */ /* 0x006e6200000e0000 */
[----:B------:R-:W-:Y:S01]  /*04f0*/  UISETP.NE.AND UP5, UPT, UR4, 0x2, UPT ;  /* 0x000000020400788c */ /* 0x000fe2000bfa5270 */
[----:B-1----:R-:W-:-:S13]  /*0500*/  ISETP.NE.AND P0, PT, R2, RZ, PT ;  /* 0x000000ff0200720c */ /* 0x002fda0003f05270 */
[----:B------:R-:W-:Y:S05]  /*0510*/  @P0 BRA `(.L_x_9) ;  /* 0x0000000000580947 */ /* 0x000fea0003800000 */
[----:B------:R-:W1:Y:S01]  /*0520*/  S2UR UR7, SR_CgaCtaId ;  /* 0x00000000000779c3 */ /* 0x000e620000008800 */
[----:B------:R-:W-:Y:S01]  /*0530*/  UMOV UR8, 0x400 ;  /* 0x0000040000087882 */ /* 0x000fe20000000000 */
[----:B------:R-:W-:Y:S01]  /*0540*/  UMOV UR6, 0x1 ;  /* 0x0000000100067882 */ /* 0x000fe20000000000 */
[----:B------:R-:W-:Y:S01]  /*0550*/  UMOV UR5, 0x2 ;  /* 0x0000000200057882 */ /* 0x000fe20000000000 */
[----:B------:R-:W-:Y:S01]  /*0560*/  ELECT P0, URZ, PT ;  /* 0x0000000000ff782f */ /* 0x000fe20003800000 */
[----:B------:R-:W-:-:S04]  /*0570*/  UIADD3 UR10, UPT, UPT, -UR5, 0x100000, URZ ;  /* 0x00100000050a7890 */ /* 0x000fc8000fffe1ff */
[----:B------:R-:W-:Y:S02]  /*0580*/  USHF.L.U32 UR11, UR10, 0xb, URZ ;  /* 0x0000000b0a0b7899 */ /* 0x000fe400080006ff */
[----:B------:R-:W-:Y:S02]  /*0590*/  USHF.L.U32 UR10, UR10, 0x1, URZ ;  /* 0x000000010a0a7899 */ /* 0x000fe400080006ff */
[----:B-1----:R-:W-:Y:S02]  /*05a0*/  ULEA UR7, UR7, UR8, 0x18 ;  /* 0x0000000807077291 */ /* 0x002fe4000f8ec0ff */
[----:B------:R-:W-:-:S04]  /*05b0*/  UIADD3 UR8, UPT, UPT, -UR6, 0x100000, URZ ;  /* 0x0010000006087890 */ /* 0x000fc8000fffe1ff */
[----:B------:R-:W-:Y:S02]  /*05c0*/  USHF.L.U32 UR9, UR8, 0xb, URZ ;  /* 0x0000000b08097899 */ /* 0x000fe400080006ff */
[----:B------:R-:W-:Y:S01]  /*05d0*/  USHF.L.U32 UR8, UR8, 0x1, URZ ;  /* 0x0000000108087899 */ /* 0x000fe200080006ff */
[----:B------:R-:W1:Y:S11]  /*05e0*/  FENCE.VIEW.ASYNC.S ;  /* 0x00000000000073c6 */ /* 0x000e760000000000 */
[----:B-1----:R1:W2:Y:S01]  /*05f0*/  SYNCS.EXCH.64 URZ, [UR7], UR8 ;  /* 0x0000000807ff75b2 */ /* 0x0022a20008000100 */
[----:B------:R1:W3:Y:S01]  /*0600*/  SYNCS.EXCH.64 URZ, [UR7+0x20], UR10 ;  /* 0x0000200a07ff75b2 */ /* 0x0002e20008000100 */
[----:B------:R1:W4:Y:S01]  /*0610*/  SYNCS.EXCH.64 URZ, [UR7+0x8], UR8 ;  /* 0x0000080807ff75b2 */ /* 0x0003220008000100 */
[----:B------:R1:W1:Y:S01]  /*0620*/  SYNCS.EXCH.64 URZ, [UR7+0x28], UR10 ;  /* 0x0000280a07ff75b2 */ /* 0x0002620008000100 */
[----:B------:R1:W1:Y:S01]  /*0630*/  SYNCS.EXCH.64 URZ, [UR7+0x10], UR8 ;  /* 0x0000100807ff75b2 */ /* 0x0002620008000100 */
[----:B------:R1:W1:Y:S01]  /*0640*/  SYNCS.EXCH.64 URZ, [UR7+0x30], UR10 ;  /* 0x0000300a07ff75b2 */ /* 0x0002620008000100 */
[----:B------:R1:W1:Y:S01]  /*0650*/  SYNCS.EXCH.64 URZ, [UR7+0x18], UR8 ;  /* 0x0000180807ff75b2 */ /* 0x0002620008000100 */
[----:B------:R1:W1:Y:S01]  /*0660*/  SYNCS.EXCH.64 URZ, [UR7+0x38], UR10 ;  /* 0x0000380a07ff75b2 */ /* 0x0002620008000100 */
[----:B------:R-:W-:Y:S01]  /*0670*/  NOP ;  /* 0x0000000000007918 */ /* 0x000fe20000000000 */
.L_x_9:
[----:B------:R-:W2:Y:S01]  /*0680*/  SHFL.IDX PT, R2, R86, RZ, 0x1f ;  /* 0x00001fff56027589 */ /* 0x000ea200000e0000 */
[----:B------:R-:W-:Y:S01]  /*0690*/  NOP ;  /* 0x0000000000007918 */ /* 0x000fe20000000000 */
[----:B--2---:R-:W-:-:S13]  /*06a0*/  ISETP.NE.AND P0, PT, R2, 0x1, PT ;  /* 0x000000010200780c */ /* 0x004fda0003f05270 */
[----:B------:R-:W-:Y:S05]  /*06b0*/  @P0 BRA `(.L_x_10) ;  /* 0x0000000000580947 */ /* 0x000fea0003800000 */
[----:B-1----:R-:W1:Y:S01]  /*06c0*/  S2UR UR7, SR_CgaCtaId ;  /* 0x00000000000779c3 */ /* 0x002e620000008800 */
        /* <DEDUP_REMOVED lines=12> */
[----:B-1----:R2:W1:Y:S01]  /*0790*/  SYNCS.EXCH.64 URZ, [UR7+0x40], UR8 ;  /* 0x0000400807ff75b2 */ /* 0x0024620008000100 */
[----:B------:R2:W1:Y:S01]  /*07a0*/  SYNCS.EXCH.64 URZ, [UR7+0x60], UR10 ;  /* 0x0000600a07ff75b2 */ /* 0x0004620008000100 */
[----:B------:R2:W1:Y:S01]  /*07b0*/  SYNCS.EXCH.64 URZ, [UR7+0x48], UR8 ;  /* 0x0000480807ff75b2 */ /* 0x0004620008000100 */
[----:B------:R2:W1:Y:S01]  /*07c0*/  SYNCS.EXCH.64 URZ, [UR7+0x68], UR10 ;  /* 0x0000680a07ff75b2 */ /* 0x0004620008000100 */
[----:B------:R2:W1:Y:S01]  /*07d0*/  SYNCS.EXCH.64 URZ, [UR7+0x50], UR8 ;  /* 0x0000500807ff75b2 */ /* 0x0004620008000100 */
[----:B------:R2:W1:Y:S01]  /*07e0*/  SYNCS.EXCH.64 URZ, [UR7+0x70], UR10 ;  /* 0x0000700a07ff75b2 */ /* 0x0004620008000100 */
[----:B------:R2:W1:Y:S01]  /*07f0*/  SYNCS.EXCH.64 URZ, [UR7+0x58], UR8 ;  /* 0x0000580807ff75b2 */ /* 0x0004620008000100 */
[----:B------:R2:W1:Y:S02]  /*0800*/  SYNCS.EXCH.64 URZ, [UR7+0x78], UR10 ;  /* 0x0000780a07ff75b2 */ /* 0x0004640008000100 */
[----:B--2---:R-:W-:Y:S01]  /*0810*/  NOP ;  /* 0x0000000000007918 */ /* 0x004fe20000000000 */
.L_x_10:
[----:B------:R-:W2:Y:S01]  /*0820*/  SHFL.IDX PT, R2, R86, RZ, 0x1f ;  /* 0x00001fff56027589 */ /* 0x000ea200000e0000 */
[----:B------:R-:W-:Y:S01]  /*0830*/  NOP ;  /* 0x0000000000007918 */ /* 0x000fe20000000000 */
[----:B--2---:R-:W-:-:S13]  /*0840*/  ISETP.NE.AND P0, PT, R2, 0x3, PT ;  /* 0x000000030200780c */ /* 0x004fda0003f05270 */
[----:B------:R-:W-:Y:S05]  /*0850*/  @P0 BRA `(.L_x_11) ;  /* 0x0000000000300947 */ /* 0x000fea0003800000 */
[----:B------:R-:W2:Y:S01]  /*0860*/  S2UR UR6, SR_CgaCtaId ;  /* 0x00000000000679c3 */ /* 0x000ea20000008800 */
[----:B-1----:R-:W-:Y:S01]  /*0870*/  UMOV UR7, 0x400 ;  /* 0x0000040000077882 */ /* 0x002fe20000000000 */
[----:B------:R-:W-:Y:S01]  /*0880*/  UMOV UR5, 0x20 ;  /* 0x0000002000057882 */ /* 0x000fe20000000000 */
[----:B------:R-:W-:Y:S01]  /*0890*/  ELECT P0, URZ, PT ;  /* 0x0000000000ff782f */ /* 0x000fe20003800000 */
[----:B------:R-:W-:-:S04]  /*08a0*/  UIADD3 UR8, UPT, UPT, -UR5, 0x100000, URZ ;  /* 0x0010000005087890 */ /* 0x000fc8000fffe1ff */
[----:B------:R-:W-:Y:S02]  /*08b0*/  USHF.L.U32 UR9, UR8, 0xb, URZ ;  /* 0x0000000b08097899 */ /* 0x000fe400080006ff */
[----:B------:R-:W-:Y:S02]  /*08c0*/  USHF.L.U32 UR8, UR8, 0x1, URZ ;  /* 0x0000000108087899 */ /* 0x000fe400080006ff */
[----:B--2---:R-:W-:Y:S01]  /*08d0*/  ULEA UR6, UR6, UR7, 0x18 ;  /* 0x0000000706067291 */ /* 0x004fe2000f8ec0ff */
[----:B------:R-:W1:Y:S11]  /*08e0*/  FENCE.VIEW.ASYNC.S ;  /* 0x00000000000073c6 */ /* 0x000e760000000000 */
[----:B-1----:R2:W1:Y:S01]  /*08f0*/  SYNCS.EXCH.64 URZ, [UR6+0x80], UR8 ;  /* 0x0000800806ff75b2 */ /* 0x0024620008000100 */
[----:B------:R2:W1:Y:S02]  /*0900*/  SYNCS.EXCH.64 URZ, [UR6+0x88], UR8 ;  /* 0x0000880806ff75b2 */ /* 0x0004640008000100 */
[----:B--2---:R-:W-:Y:S01]  /*0910*/  NOP ;  /* 0x0000000000007918 */ /* 0x004fe20000000000 */
.L_x_11:
[----:B------:R-:W2:Y:S01]  /*0920*/  SHFL.IDX PT, R2, R86, RZ, 0x1f ;  /* 0x00001fff56027589 */ /* 0x000ea200000e0000 */
[----:B------:R-:W-:Y:S01]  /*0930*/  NOP ;  /* 0x0000000000007918 */ /* 0x000fe20000000000 */
[----:B--2---:R-:W-:-:S13]  /*0940*/  ISETP.NE.AND P0, PT, R2, 0x4, PT ;  /* 0x000000040200780c */ /* 0x004fda0003f05270 */
[----:B------:R-:W-:Y:S05]  /*0950*/  @P0 BRA `(.L_x_12) ;  /* 0x0000000000440947 */ /* 0x000fea0003800000 */
[----:B------:R-:W2:Y:S01]  /*0960*/  S2UR UR6, SR_CgaCtaId ;  /* 0x00000000000679c3 */ /* 0x000ea20000008800 */
[----:B-1----:R-:W-:Y:S01]  /*0970*/  UMOV UR8, 0x1e0 ;  /* 0x000001e000087882 */ /* 0x002fe20000000000 */
[----:B------:R-:W-:Y:S01]  /*0980*/  UMOV UR7, 0x400 ;  /* 0x0000040000077882 */ /* 0x000fe20000000000 */
[----:B------:R-:W-:Y:S01]  /*0990*/  USEL UR8, UR8, 0x1a0, UP6 ;  /* 0x000001a008087887 */ /* 0x000fe2000b000000 */
[----:B------:R-:W-:Y:S01]  /*09a0*/  UMOV UR5, 0x1 ;  /* 0x0000000100057882 */ /* 0x000fe20000000000 */
[----:B------:R-:W-:Y:S01]  /*09b0*/  ELECT P0, URZ, PT ;  /* 0x0000000000ff782f */ /* 0x000fe20003800000 */
[----:B------:R-:W-:-:S04]  /*09c0*/  UIADD3 UR10, UPT, UPT, -UR5, 0x100000, URZ ;  /* 0x00100000050a7890 */ /* 0x000fc8000fffe1ff */
[----:B------:R-:W-:Y:S02]  /*09d0*/  USHF.L.U32 UR11, UR10, 0xb, URZ ;  /* 0x0000000b0a0b7899 */ /* 0x000fe400080006ff */
[----:B------:R-:W-:Y:S02]  /*09e0*/  USHF.L.U32 UR10, UR10, 0x1, URZ ;  /* 0x000000010a0a7899 */ /* 0x000fe400080006ff */
        /* <DEDUP_REMOVED lines=8> */
.L_x_12:
[----:B------:R-:W2:Y:S01]  /*0a70*/  SHFL.IDX PT, R2, R86, RZ, 0x1f ;  /* 0x00001fff56027589 */ /* 0x000ea200000e0000 */
[----:B------:R-:W1:Y:S01]  /*0a80*/  S2UR UR49, SR_CgaCtaId ;  /* 0x00000000003179c3 */ /* 0x000e620000008800 */
[----:B------:R-:W-:Y:S01]  /*0a90*/  NOP ;  /* 0x0000000000007918 */ /* 0x000fe20000000000 */
[----:B--2---:R-:W-:-:S13]  /*0aa0*/  ISETP.NE.AND P0, PT, R2, 0x5, PT ;  /* 0x000000050200780c */ /* 0x004fda0003f05270 */
[----:B-1----:R-:W-:Y:S05]  /*0ab0*/  @P0 BRA `(.L_x_13) ;  /* 0x0000000000440947 */ /* 0x002fea0003800000 */
[----:B------:R-:W-:Y:S01]  /*0ac0*/  UMOV UR7, 0x400 ;  /* 0x0000040000077882 */ /* 0x000fe20000000000 */
[----:B------:R-:W-:Y:S01]  /*0ad0*/  UMOV UR6, 0x1 ;  /* 0x0000000100067882 */ /* 0x000fe20000000000 */
[----:B------:R-:W-:Y:S01]  /*0ae0*/  UMOV UR5, 0x80 ;  /* 0x0000008000057882 */ /* 0x000fe20000000000 */
[----:B------:R-:W-:Y:S02]  /*0af0*/  ULEA UR7, UR49, UR7, 0x18 ;  /* 0x0000000731077291 */ /* 0x000fe4000f8ec0ff */
[----:B------:R-:W-:-:S04]  /*0b00*/  UIADD3 UR8, UPT, UPT, -UR6, 0x100000, URZ ;  /* 0x0010000006087890 */ /* 0x000fc8000fffe1ff */
[----:B------:R-:W-:Y:S02]  /*0b10*/  USHF.L.U32 UR9, UR8, 0xb, URZ ;  /* 0x0000000b08097899 */ /* 0x000fe400080006ff */
[----:B------:R-:W-:Y:S02]  /*0b20*/  USHF.L.U32 UR8, UR8, 0x1, URZ ;  /* 0x0000000108087899 */ /* 0x000fe400080006ff */
[----:B------:R-:W-:-:S04]  /*0b30*/  UIADD3 UR10, UPT, UPT, -UR5, 0x100000, URZ ;  /* 0x00100000050a7890 */ /* 0x000fc8000fffe1ff */
[----:B------:R-:W-:Y:S02]  /*0b40*/  USHF.L.U32 UR11, UR10, 0xb, URZ ;  /* 0x0000000b0a0b7899 */ /* 0x000fe400080006ff */
[----:B------:R-:W-:Y:S01]  /*0b50*/  USHF.L.U32 UR10, UR10, 0x1, URZ ;  /* 0x000000010a0a7899 */ /* 0x000fe200080006ff */
[----:B------:R-:W-:Y:S01]  /*0b60*/  ELECT P0, URZ, PT ;  /* 0x0000000000ff782f */ /* 0x000fe20003800000 */
[----:B------:R-:W1:Y:S02]  /*0b70*/  FENCE.VIEW.ASYNC.S ;  /* 0x00000000000073c6 */ /* 0x000e640000000000 */
[----:B-1----:R1:W2:Y:S08]  /*0b80*/  SYNCS.EXCH.64 URZ, [UR7+0xa0], UR8 ;  /* 0x0000a00807ff75b2 */ /* 0x0022b00008000100 */
[----:B------:R1:W1:Y:S01]  /*0b90*/  SYNCS.EXCH.64 URZ, [UR7+0xb0], UR10 ;  /* 0x0000b00a07ff75b2 */ /* 0x0002620008000100 */
[----:B------:R1:W1:Y:S01]  /*0ba0*/  SYNCS.EXCH.64 URZ, [UR7+0xa8], UR8 ;  /* 0x0000a80807ff75b2 */ /* 0x0002620008000100 */
[----:B------:R1:W1:Y:S01]  /*0bb0*/  SYNCS.EXCH.64 URZ, [UR7+0xb8], UR10 ;  /* 0x0000b80a07ff75b2 */ /* 0x0002620008000100 */
[----:B------:R-:W-:Y:S01]  /*0bc0*/  NOP ;  /* 0x0000000000007918 */ /* 0x000fe20000000000 */
.L_x_13:
[----:B------:R-:W3:Y:S01]  /*0bd0*/  LDCU UR5, c[0x0][0x36c] ;  /* 0x00006d80ff0577ac */ /* 0x000ee20008000800 */
[----:B------:R-:W-:Y:S01]  /*0be0*/  ISETP.NE.OR P6, PT, R0, 0x2, !P6 ;  /* 0x000000020000780c */ /* 0x000fe200077c5670 */
[----:B------:R-:W-:Y:S01]  /*0bf0*/  NOP ;  /* 0x0000000000007918 */ /* 0x000fe20000000000 */
[----:B------:R-:W-:Y:S01]  /*0c00*/  LOP3.LUT R8, R85, 0x1f, RZ, 0xc0, !PT ;  /* 0x0000001f55087812 */ /* 0x000fe200078ec0ff */
[----:B------:R-:W-:Y:S02]  /*0c10*/  UISETP.NE.AND UP4, UPT, UR4, URZ, UPT ;  /* 0x000000ff0400728c */ /* 0x000fe4000bf85270 */
[----:B---3--:R-:W-:-:S09]  /*0c20*/  UISETP.EQ.U32.AND UP1, UPT, UR5, 0x1, UPT ;  /* 0x000000010500788c */ /* 0x008fd2000bf22070 */
[----:B------:R-:W-:Y:S05]  /*0c30*/  BRA.U !UP1, `(.L_x_14) ;  /* 0x0000000109087547 */ /* 0x000fea000b800000 */
[----:B-12-4-:R-:W-:Y:S01]  /*0c40*/  UCGABAR_ARV ;  /* 0x00000000000079c7 */ /* 0x016fe20008000000 */
[----:B------:R-:W-:Y:S05]  /*0c50*/  BRA `(.L_x_15) ;  /* 0x0000000000047947 */ /* 0x000fea0003800000 */
.L_x_14:
[----:B-12-4-:R-:W-:Y:S01]  /*0c60*/  NOP ;  /* 0x0000000000007918 */ /* 0x016fe20000000000 */
.L_x_15:
[----:B------:R-:W1:Y:S01]  /*0c70*/  S2R R19, SR_CTAID.Y ;  /* 0x0000000000137919 */ /* 0x000e620000002600 */
[----:B------:R-:W2:Y:S01]  /*0c80*/  S2UR UR6, SR_CTAID.X ;  /* 0x00000000000679c3 */ /* 0x000ea20000002500 */
[----:B------:R-:W-:-:S05]  /*0c90*/  CS2R.32 R74, SR_CgaSize ;  /* 0x00000000004a7805 */ /* 0x000fca0000008a00 */
[----:B------:R-:W-:-:S05]  /*0ca0*/  IMAD R74, R74, -0xa0, RZ ;  /* 0xffffff604a4a7824 */ /* 0x000fca00078e02ff */
[----:B------:R-:W-:-:S14]  /*0cb0*/  R2UR UR7, R74 ;  /* 0x000000004a0772ca */ /* 0x000fdc00000e0000 */
[----:B------:R-:W3:Y:S01]  /*0cc0*/  LDCU UR7, c[0x0][UR7+0x2b0] ;  /* 0x00005600070777ac */ /* 0x000ee20008000800 */
[----:B------:R-:W-:-:S05]  /*0cd0*/  CS2R.32 R74, SR_CgaSize ;  /* 0x00000000004a7805 */ /* 0x000fca0000008a00 */
[----:B------:R-:W-:-:S05]  /*0ce0*/  IMAD R74, R74, -0xa0, RZ ;  /* 0xffffff604a4a7824 */ /* 0x000fca00078e02ff */
[----:B------:R-:W-:-:S14]  /*0cf0*/  R2UR UR5, R74 ;  /* 0x000000004a0572ca */ /* 0x000fdc00000e0000 */
[----:B------:R-:W4:Y:S01]  /*0d00*/  LDCU UR5, c[0x0][UR5+0x2b4] ;  /* 0x00005680050577ac */ /* 0x000f220008000800 */
[----:B------:R-:W-:-:S05]  /*0d10*/  CS2R.32 R51, SR_CgaSize ;  /* 0x0000000000337805 */ /* 0x000fca0000008a00 */
[----:B------:R-:W-:-:S06]  /*0d20*/  IMAD R51, R51, -0xa0, RZ ;  /* 0xffffff6033337824 */ /* 0x000fcc00078e02ff */
[----:B------:R-:W4:Y:S01]  /*0d30*/  LDC R51, c[0x0][R51+0x2a4] ;  /* 0x0000a90033337b82 */ /* 0x000f220000000800 */
[----:B------:R-:W-:Y:S02]  /*0d40*/  USHF.L.U32 UR51, UR49, 0xa, URZ ;  /* 0x0000000a31337899 */ /* 0x000fe400080006ff */
[----:B------:R-:W-:Y:S02]  /*0d50*/  USHF.L.U32 UR23, UR49, 0x5, URZ ;  /* 0x0000000531177899 */ /* 0x000fe400080006ff */
[----:B------:R-:W-:Y:S02]  /*0d60*/  ULOP3.LUT UR51, UR51, 0x400, URZ, 0xc0, !UPT ;  /* 0x0000040033337892 */ /* 0x000fe4000f8ec0ff */
[----:B------:R-:W-:Y:S01]  /*0d70*/  ULOP3.LUT UR23, UR23, 0x20, URZ, 0xc0, !UPT ;  /* 0x0000002017177892 */ /* 0x000fe2000f8ec0ff */
[----:B------:R-:W4:Y:S01]  /*0d80*/  LDC R11, c[0x0][0xc24] ;  /* 0x00030900ff0b7b82 */ /* 0x000f220000000800 */
[----:B------:R-:W-:Y:S01]  /*0d90*/  UISETP.NE.AND UP2, UPT, UR4, 0x2, UPT ;  /* 0x000000020400788c */ /* 0x000fe2000bf45270 */
[----:B--2---:R-:W-:-:S02]  /*0da0*/  I2FP.F32.U32 R74, UR6 ;  /* 0x00000006004a7c45 */ /* 0x004fc40008201000 */
[----:B------:R-:W-:-:S05]  /*0db0*/  CS2R.32 R3, SR_CgaSize ;  /* 0x0000000000037805 */ /* 0x000fca0000008a00 */
[----:B------:R-:W-:-:S06]  /*0dc0*/  IMAD R3, R3, -0xa0, RZ ;  /* 0xffffff6003037824 */ /* 0x000fcc00078e02ff */
[----:B------:R-:W2:Y:S01]  /*0dd0*/  LDC R3, c[0x0][R3+0x2a0] ;  /* 0x0000a80003037b82 */ /* 0x000ea20000000800 */
[----:B------:R-:W-:Y:S01]  /*0de0*/  MOV R21, UR6 ;  /* 0x0000000600157c02 */ /* 0x000fe20008000f00 */
[----:B---3--:R-:W-:Y:S01]  /*0df0*/  FMUL R74, R74, UR7 ;  /* 0x000000074a4a7c20 */ /* 0x008fe20008400000 */
[----:B-1----:R-:W-:-:S05]  /*0e00*/  I2FP.F32.U32 R2, R19 ;  /* 0x0000001300027245 */ /* 0x002fca0000201000 */
[----:B------:R-:W1:Y:S01]  /*0e10*/  S2UR UR48, SR_CTAID.Z ;  /* 0x00000000003079c3 */ /* 0x000e620000002700 */
[----:B------:R-:W3:Y:S01]  /*0e20*/  F2I.U32.TRUNC.NTZ R74, R74 ;  /* 0x0000004a004a7305 */ /* 0x000ee2000020f000 */
[----:B----4-:R-:W-:Y:S01]  /*0e30*/  FMUL R2, R2, UR5 ;  /* 0x0000000502027c20 */ /* 0x010fe20008400000 */
[----:B------:R-:W4:Y:S01]  /*0e40*/  LDCU UR5, c[0x0][0xc30] ;  /* 0x00018600ff0577ac */ /* 0x000f220008000800 */
[----:B------:R-:W-:-:S04]  /*0e50*/  ISETP.GE.AND P0, PT, R11, 0x1, PT ;  /* 0x000000010b00780c */ /* 0x000fc80003f06270 */
[----:B------:R-:W1:Y:S01]  /*0e60*/  LDC R26, c[0x0][0xc24] ;  /* 0x00030900ff1a7b82 */ /* 0x000e620000000800 */
[----:B------:R-:W4:Y:S01]  /*0e70*/  F2I.U32.TRUNC.NTZ R0, R2 ;  /* 0x0000000200007305 */ /* 0x000f22000020f000 */
[----:B---3--:R-:W-:-:S05]  /*0e80*/  IADD3 R74, PT, PT, -R74, RZ, RZ ;  /* 0x000000ff4a4a7210 */ /* 0x008fca0007ffe1ff */
[----:B--2---:R-:W-:Y:S01]  /*0e90*/  IMAD R74, R3, R74, UR6 ;  /* 0x00000006034a7e24 */ /* 0x004fe2000f8e024a */
[----:B----4-:R-:W-:-:S05]  /*0ea0*/  IADD3 R0, PT, PT, -R0, RZ, RZ ;  /* 0x000000ff00007210 */ /* 0x010fca0007ffe1ff */
[----:B------:R-:W-:Y:S01]  /*0eb0*/  IMAD R51, R51, R0, R19 ;  /* 0x0000000033337224 */ /* 0x000fe200078e0213 */
[----:B------:R-:W-:Y:S01]  /*0ec0*/  PRMT R0, RZ, 0x7610, R0 ;  /* 0x00007610ff007816 */ /* 0x000fe20000000000 */
[----:B------:R-:W-:Y:S06]  /*0ed0*/  BRA.U UP4, `(.L_x_16) ;  /* 0x0000000104207547 */ /* 0x000fec000b800000 */
[C---:B------:R-:W-:Y:S02]  /*0ee0*/  ISETP.NE.AND P3, PT, R51.reuse, RZ, PT ;  /* 0x000000ff3300720c */ /* 0x040fe40003f65270 */
[----:B------:R-:W-:Y:S02]  /*0ef0*/  ISETP.NE.AND P1, PT, R51, RZ, PT ;  /* 0x000000ff3300720c */ /* 0x000fe40003f25270 */
[C---:B------:R-:W-:Y:S02]  /*0f00*/  ISETP.NE.AND P2, PT, R74.reuse, 0x1, PT ;  /* 0x000000014a00780c */ /* 0x040fe40003f45270 */
[----:B------:R-:W-:Y:S02]  /*0f10*/  SEL R0, RZ, 0x2, P3 ;  /* 0x00000002ff007807 */ /* 0x000fe40001800000 */
[----:B------:R-:W-:Y:S02]  /*0f20*/  ISETP.EQ.OR P1, PT, R74, RZ, !P1 ;  /* 0x000000ff4a00720c */ /* 0x000fe40004f22670 */
[----:B------:R-:W-:-:S02]  /*0f30*/  SEL R0, R0, 0x2, P2 ;  /* 0x0000000200007807 */ /* 0x000fc40001000000 */
[----:B------:R-:W-:-:S05]  /*0f40*/  SEL R3, RZ, 0x1, !P1 ;  /* 0x00000001ff037807 */ /* 0x000fca0004800000 */
[----:B------:R-:W-:Y:S02]  /*0f50*/  IMAD.IADD R0, R3, 0x1, R0 ;  /* 0x0000000103007824 */ /* 0x000fe400078e0200 */
.L_x_16:
[----:B------:R-:W-:Y:S05]  /*0f60*/  @!P0 BRA `(.L_x_17) ;  /* 0x0000000000b88947 */ /* 0x000fea0003800000 */
[----:B------:R-:W2:Y:S01]  /*0f70*/  LDC.64 R4, c[0x0][0xc18] ;  /* 0x00030600ff047b82 */ /* 0x000ea20000000a00 */
[----:B------:R-:W-:-:S07]  /*0f80*/  ISETP.NE.AND P0, PT, R11, 0x1, PT ;  /* 0x000000010b00780c */ /* 0x000fce0003f05270 */
[----:B------:R-:W3:Y:S08]  /*0f90*/  LDC R10, c[0x0][0xc0c] ;  /* 0x00030300ff0a7b82 */ /* 0x000ef00000000800 */
[----:B------:R-:W4:Y:S08]  /*0fa0*/  LDC R13, c[0x0][0x370] ;  /* 0x0000dc00ff0d7b82 */ /* 0x000f300000000800 */
[----:B------:R-:W1:Y:S01]  /*0fb0*/  LDC R12, c[0x0][0x374] ;  /* 0x0000dd00ff0c7b82 */ /* 0x000e620000000800 */
[----:B--2---:R-:W-:-:S07]  /*0fc0*/  ISETP.NE.AND P1, PT, R4, 0x1, PT ;  /* 0x000000010400780c */ /* 0x004fce0003f25270 */
[----:B------:R-:W4:Y:S01]  /*0fd0*/  LDC.64 R6, c[0x0][0xc10] ;  /* 0x00030400ff067b82 */ /* 0x000f220000000a00 */
[----:B---3--:R-:W-:-:S07]  /*0fe0*/  ISETP.NE.AND P2, PT, R10, 0x1, PT ;  /* 0x000000010a00780c */ /* 0x008fce0003f45270 */
[----:B------:R-:W2:Y:S08]  /*0ff0*/  LDC R9, c[0x0][0xc20] ;  /* 0x00030800ff097b82 */ /* 0x000eb00000000800 */
[----:B------:R-:W3:Y:S01]  /*1000*/  LDC.64 R2, c[0x0][0xc28] ;  /* 0x00030a00ff027b82 */ /* 0x000ee20000000a00 */
[----:B-1----:R-:W-:-:S04]  /*1010*/  IMAD.HI.U32 R14, R12, R5, RZ ;  /* 0x000000050c0e7227 */ /* 0x002fc800078e00ff */
[----:B----4-:R-:W-:-:S04]  /*1020*/  IMAD.HI.U32 R16, R13, R6, RZ ;  /* 0x000000060d107227 */ /* 0x010fc800078e00ff */
[----:B------:R-:W-:Y:S01]  /*1030*/  IMAD.HI.U32 R18, R21, R6, RZ ;  /* 0x0000000615127227 */ /* 0x000fe200078e00ff */
[----:B------:R-:W-:Y:S02]  /*1040*/  @P2 SHF.R.U32.HI R13, RZ, R7, R16 ;  /* 0x00000007ff0d2219 */ /* 0x000fe40000011610 */
[----:B--2---:R-:W-:Y:S01]  /*1050*/  @P1 SHF.R.U32.HI R12, RZ, R9, R14 ;  /* 0x00000009ff0c1219 */ /* 0x004fe2000001160e */
[----:B------:R-:W-:Y:S01]  /*1060*/  IMAD.HI.U32 R16, R19, R5, RZ ;  /* 0x0000000513107227 */ /* 0x000fe200078e00ff */
[----:B------:R-:W-:-:S04]  /*1070*/  SHF.R.U32.HI R18, RZ, R7, R18 ;  /* 0x00000007ff127219 */ /* 0x000fc80000011612 */
[----:B------:R-:W-:Y:S01]  /*1080*/  SHF.R.U32.HI R16, RZ, R9, R16 ;  /* 0x00000009ff107219 */ /* 0x000fe20000011610 */
[----:B---3--:R-:W-:Y:S01]  /*1090*/  IMAD.HI.U32 R14, R12, R2, RZ ;  /* 0x000000020c0e7227 */ /* 0x008fe200078e00ff */
[----:B------:R-:W-:Y:S02]  /*10a0*/  SEL R7, R21, R18, !P2 ;  /* 0x0000001215077207 */ /* 0x000fe40005000000 */
[----:B------:R-:W-:Y:S01]  /*10b0*/  SEL R5, R19, R16, !P1 ;  /* 0x0000001013057207 */ /* 0x000fe20004800000 */
[----:B------:R-:W-:Y:S01]  /*10c0*/  IMAD.HI.U32 R6, R13, R2, RZ ;  /* 0x000000020d067227 */ /* 0x000fe200078e00ff */
[-C--:B------:R-:W-:Y:S02]  /*10d0*/  @P0 SHF.R.U32.HI R12, RZ, R3.reuse, R14 ;  /* 0x00000003ff0c0219 */ /* 0x080fe4000001160e */
[----:B------:R-:W-:Y:S02]  /*10e0*/  IADD3 R9, PT, PT, -R5, RZ, RZ ;  /* 0x000000ff05097210 */ /* 0x000fe40007ffe1ff */
[----:B------:R-:W-:Y:S01]  /*10f0*/  @P0 SHF.R.U32.HI R13, RZ, R3, R6 ;  /* 0x00000003ff0d0219 */ /* 0x000fe20000011606 */
[----:B------:R-:W-:-:S02]  /*1100*/  IMAD R12, R12, R11, RZ ;  /* 0x0000000b0c0c7224 */ /* 0x000fc400078e02ff */
[----:B------:R-:W-:Y:S02]  /*1110*/  IMAD R9, R4, R9, R19 ;  /* 0x0000000904097224 */ /* 0x000fe400078e0213 */
[----:B------:R-:W-:Y:S01]  /*1120*/  IMAD R6, R13, R11, RZ ;  /* 0x0000000b0d067224 */ /* 0x000fe200078e02ff */
[----:B------:R-:W-:-:S04]  /*1130*/  ISETP.GE.AND P1, PT, R5, R12, PT ;  /* 0x0000000c0500720c */ /* 0x000fc80003f26270 */
[----:B------:R-:W-:Y:S01]  /*1140*/  ISETP.GE.OR P1, PT, R7, R6, P1 ;  /* 0x000000060700720c */ /* 0x000fe20000f26670 */
[----:B------:R-:W-:-:S05]  /*1150*/  IMAD.HI.U32 R6, R5, R2, RZ ;  /* 0x0000000205067227 */ /* 0x000fca00078e00ff */
[----:B------:R-:W-:-:S04]  /*1160*/  SHF.R.U32.HI R6, RZ, R3, R6 ;  /* 0x00000003ff067219 */ /* 0x000fc80000011606 */
[----:B------:R-:W-:-:S03]  /*1170*/  SEL R6, R5, R6, !P0 ;  /* 0x0000000605067207 */ /* 0x000fc60004000000 */
[----:B------:R-:W-:Y:S01]  /*1180*/  @!P1 IMAD.HI.U32 R12, R7, R2, RZ ;  /* 0x00000002070c9227 */ /* 0x000fe200078e00ff */
[----:B------:R-:W-:-:S04]  /*1190*/  IADD3 R2, PT, PT, -R6, RZ, RZ ;  /* 0x000000ff06027210 */ /* 0x000fc80007ffe1ff */
[----:B------:R-:W-:Y:S01]  /*11a0*/  @!P1 SHF.R.U32.HI R12, RZ, R3, R12 ;  /* 0x00000003ff0c9219 */ /* 0x000fe2000001160c */
[----:B------:R-:W-:-:S03]  /*11b0*/  IMAD R2, R11, R2, R5 ;  /* 0x000000020b027224 */ /* 0x000fc600078e0205 */
[----:B------:R-:W-:-:S05]  /*11c0*/  @!P1 SEL R3, R7, R12, !P0 ;  /* 0x0000000c07039207 */ /* 0x000fca0004000000 */
[--C-:B------:R-:W-:Y:S02]  /*11d0*/  @!P1 IMAD.IADD R6, R6, 0x1, -R3.reuse ;  /* 0x0000000106069824 */ /* 0x100fe400078e0a03 */
[----:B------:R-:W-:Y:S01]  /*11e0*/  @!P1 IMAD R3, R2, R13, R3 ;  /* 0x0000000d02039224 */ /* 0x000fe200078e0203 */
[----:B------:R-:W-:Y:S01]  /*11f0*/  IADD3 R2, PT, PT, -R7, RZ, RZ ;  /* 0x000000ff07027210 */ /* 0x000fe20007ffe1ff */
[----:B------:R-:W-:Y:S02]  /*1200*/  @!P1 IMAD R5, R6, R11, R7 ;  /* 0x0000000b06059224 */ /* 0x000fe400078e0207 */
[----:B------:R-:W-:Y:S02]  /*1210*/  @!P1 IMAD.MOV.U32 R7, RZ, RZ, R3 ;  /* 0x000000ffff079224 */ /* 0x000fe400078e0003 */
[----:B------:R-:W-:Y:S02]  /*1220*/  IMAD R2, R10, R2, R21 ;  /* 0x000000020a027224 */ /* 0x000fe400078e0215 */
[----:B------:R-:W-:-:S02]  /*1230*/  IMAD R19, R5, R4, R9 ;  /* 0x0000000405137224 */ /* 0x000fc400078e0209 */
[----:B------:R-:W-:Y:S02]  /*1240*/  IMAD R21, R7, R10, R2 ;  /* 0x0000000a07157224 */ /* 0x000fe400078e0202 */
.L_x_17:
[----:B------:R-:W-:-:S09]  /*1250*/  UISETP.NE.AND UP3, UPT, UR5, 0x1, UPT ;  /* 0x000000010500788c */ /* 0x000fd2000bf65270 */
[----:B------:R-:W-:Y:S05]  /*1260*/  BRA.U UP3, `(.L_x_18) ;  /* 0x0000000103407547 */ /* 0x000fea000b800000 */
[----:B------:R-:W2:Y:S08]  /*1270*/  LDC.64 R4, c[0x0][0xc10] ;  /* 0x00030400ff047b82 */ /* 0x000eb00000000a00 */
[----:B------:R-:W3:Y:S08]  /*1280*/  LDC.64 R2, c[0x0][0xc18] ;  /* 0x00030600ff027b82 */ /* 0x000ef00000000a00 */
[----:B------:R-:W4:Y:S08]  /*1290*/  LDC R6, c[0x0][0xc20] ;  /* 0x00030800ff067b82 */ /* 0x000f300000000800 */
[----:B------:R-:W1:Y:S01]  /*12a0*/  LDC R10, c[0x0][0xc0c] ;  /* 0x00030300ff0a7b82 */ /* 0x000e620000000800 */
[----:B--2---:R-:W-:-:S05]  /*12b0*/  IMAD.HI.U32 R4, R21, R4, RZ ;  /* 0x0000000415047227 */ /* 0x004fca00078e00ff */
[----:B------:R-:W-:Y:S01]  /*12c0*/  SHF.R.U32.HI R4, RZ, R5, R4 ;  /* 0x00000005ff047219 */ /* 0x000fe20000011604 */
[----:B---3--:R-:W-:Y:S01]  /*12d0*/  IMAD.HI.U32 R3, R19, R3, RZ ;  /* 0x0000000313037227 */ /* 0x008fe200078e00ff */
[----:B------:R-:W-:-:S04]  /*12e0*/  ISETP.NE.AND P0, PT, R2, 0x1, PT ;  /* 0x000000010200780c */ /* 0x000fc80003f05270 */
[----:B----4-:R-:W-:-:S04]  /*12f0*/  SHF.R.U32.HI R6, RZ, R6, R3 ;  /* 0x00000006ff067219 */ /* 0x010fc80000011603 */
[----:B------:R-:W-:Y:S02]  /*1300*/  SEL R3, R19, R6, !P0 ;  /* 0x0000000613037207 */ /* 0x000fe40004000000 */
[----:B-1----:R-:W-:-:S04]  /*1310*/  ISETP.NE.AND P1, PT, R10, 0x1, PT ;  /* 0x000000010a00780c */ /* 0x002fc80003f25270 */
[----:B------:R-:W-:-:S05]  /*1320*/  SEL R4, R21, R4, !P1 ;  /* 0x0000000415047207 */ /* 0x000fca0004800000 */
[----:B------:R-:W-:Y:S02]  /*1330*/  IMAD.IADD R5, R3, 0x1, -R4 ;  /* 0x0000000103057824 */ /* 0x000fe400078e0a04 */
[----:B------:R-:W-:Y:S02]  /*1340*/  IMAD.IADD R3, R4, 0x1, -R3 ;  /* 0x0000000104037824 */ /* 0x000fe400078e0a03 */
[----:B------:R-:W-:Y:S02]  /*1350*/  IMAD R21, R5, R10, R21 ;  /* 0x0000000a05157224 */ /* 0x000fe400078e0215 */
[----:B------:R-:W-:Y:S02]  /*1360*/  IMAD R19, R3, R2, R19 ;  /* 0x0000000203137224 */ /* 0x000fe400078e0213 */
.L_x_18:
[----:B------:R-:W-:Y:S05]  /*1370*/  BRA.U !UP1, `(.L_x_19) ;  /* 0x00000001090c7547 */ /* 0x000fea000b800000 */
[----:B------:R-:W-:Y:S01]  /*1380*/  UCGABAR_WAIT ;  /* 0x0000000000007dc7 */ /* 0x000fe20008000000 */
[----:B------:R-:W-:Y:S01]  /*1390*/  CCTL.IVALL ;  /* 0x00000000ff00798f */ /* 0x000fe20002000000 */
[----:B------:R-:W-:Y:S05]  /*13a0*/  BRA `(.L_x_20) ;  /* 0x0000000000047947 */ /* 0x000fea0003800000 */
.L_x_19:
[----:B------:R-:W-:Y:S06]  /*13b0*/  BAR.SYNC.DEFER_BLOCKING 0x0 ;  /* 0x0000000000007b1d */ /* 0x000fec0000010000 */
.L_x_20:
[----:B------:R-:W-:Y:S05]  /*13c0*/  BRA.U UP2, `(.L_x_21) ;  /* 0x0000001d02e47547 */ /* 0x000fea000b800000 */
[----:B------:R-:W2:Y:S01]  /*13d0*/  LDCU UR65, c[0x0][0x394] ;  /* 0x00007280ff4177ac */ /* 0x000ea20008000800 */
[----:B------:R-:W3:Y:S01]  /*13e0*/  LDC R2, c[0x0][0x5d8] ;  /* 0x00017600ff027b82 */ /* 0x000ee20000000800 */
[----:B------:R-:W-:Y:S01]  /*13f0*/  PLOP3.LUT P4, PT, PT, PT, UP6, 0x80, 0x8 ;  /* 0x000000000008781c */ /* 0x000fe20003f8f068 */
[----:B------:R-:W-:Y:S01]  /*1400*/  IMAD.MOV.U32 R12, RZ, RZ, 0x1 ;  /* 0x00000001ff0c7424 */ /* 0x000fe200078e00ff */
[----:B------:R-:W-:Y:S01]  /*1410*/  UISETP.NE.AND UP0, UPT, UR4, URZ, UPT ;  /* 0x000000ff0400728c */ /* 0x000fe2000bf05270 */
[----:B------:R-:W-:Y:S01]  /*1420*/  ISETP.EQ.OR P5, PT, R8, RZ, P6 ;  /* 0x000000ff0800720c */ /* 0x000fe200037a2670 */
[----:B------:R-:W-:Y:S01]  /*1430*/  USEL UR62, URZ, 0x1, UP5 ;  /* 0x00000001ff3e7887 */ /* 0x000fe2000a800000 */
[----:B------:R-:W-:Y:S01]  /*1440*/  PLOP3.LUT P4, PT, P4, PT, PT, 0x8, 0x80 ;  /* 0x000000000080781c */ /* 0x000fe2000278e170 */
[----:B------:R-:W-:Y:S01]  /*1450*/  IMAD.MOV.U32 R10, RZ, RZ, RZ ;  /* 0x000000ffff0a7224 */ /* 0x000fe200078e00ff */
[----:B------:R-:W4:Y:S01]  /*1460*/  LDC R9, c[0x0][0x370] ;  /* 0x0000dc00ff097b82 */ /* 0x000f220000000800 */
[----:B------:R-:W1:Y:S01]  /*1470*/  LDCU.64 UR68, c[0x0][0x348] ;  /* 0x00006900ff4477ac */ /* 0x000e620008000a00 */
[----:B------:R-:W-:Y:S01]  /*1480*/  USEL UR62, UR62, 0x2, UP0 ;  /* 0x000000023e3e7887 */ /* 0x000fe20008000000 */
[----:B------:R-:W-:-:S05]  /*1490*/  UMOV UR63, URZ ;  /* 0x000000ff003f7c82 */ /* 0x000fca0008000000 */
[----:B------:R-:W1:Y:S01]  /*14a0*/  LDC R0, c[0x0][0x374] ;  /* 0x0000dd00ff007b82 */ /* 0x000e620000000800 */
[----:B--2---:R-:W-:Y:S02]  /*14b0*/  UIADD3 UR5, UPT, UPT, UR65, 0x3f, URZ ;  /* 0x0000003f41057890 */ /* 0x004fe4000fffe0ff */
[----:B------:R-:W-:Y:S02]  /*14c0*/  UIADD3 UR4, UPT, UPT, UR65, -0x1, URZ ;  /* 0xffffffff41047890 */ /* 0x000fe4000fffe0ff */
[----:B------:R-:W-:Y:S02]  /*14d0*/  USHF.R.S32.HI UR67, URZ, 0x1f, UR5 ;  /* 0x0000001fff437899 */ /* 0x000fe40008011405 */
[----:B------:R-:W-:Y:S01]  /*14e0*/  UISETP.GE.U32.AND UP2, UPT, UR4, -0x7f, UPT ;  /* 0xffffff810400788c */ /* 0x000fe2000bf46070 */
[----:B---3--:R-:W-:Y:S01]  /*14f0*/  VIADD R2, R2, 0x7f ;  /* 0x0000007f02027836 */ /* 0x008fe20000000000 */
[----:B------:R-:W-:Y:S02]  /*1500*/  ULEA.HI UR67, UR67, UR5, URZ, 0x6 ;  /* 0x0000000543437291 */ /* 0x000fe4000f8f30ff */
[----:B------:R-:W-:-:S02]  /*1510*/  UIADD3 UR65, UPT, UPT, UR65, 0x7e, URZ ;  /* 0x0000007e41417890 */ /* 0x000fc4000fffe0ff */
[----:B------:R-:W-:Y:S01]  /*1520*/  USHF.R.S32.HI UR67, URZ, 0x6, UR67 ;  /* 0x00000006ff437899 */ /* 0x000fe20008011443 */
[----:B------:R-:W-:-:S03]  /*1530*/  SHF.R.S32.HI R3, RZ, 0x1f, R2 ;  /* 0x0000001fff037819 */ /* 0x000fc60000011402 */
[----:B------:R-:W-:Y:S01]  /*1540*/  UISETP.LT.U32.AND UP1, UPT, UR67, 0x4, UPT ;  /* 0x000000044300788c */ /* 0x000fe2000bf21070 */
[----:B------:R-:W-:-:S03]  /*1550*/  LEA.HI R14, R3, R2, RZ, 0x7 ;  /* 0x00000002030e7211 */ /* 0x000fc600078f38ff */
[----:B------:R-:W-:Y:S01]  /*1560*/  USEL UR66, UR67, 0x4, UP1 ;  /* 0x0000000443427887 */ /* 0x000fe20008800000 */
[----:B------:R-:W-:-:S03]  /*1570*/  SHF.R.S32.HI R14, RZ, 0x7, R14 ;  /* 0x00000007ff0e7819 */ /* 0x000fc6000001140e */
[----:B------:R-:W-:Y:S02]  /*1580*/  UIADD3 UR61, UPT, UPT, UR66, -0x1, URZ ;  /* 0xffffffff423d7890 */ /* 0x000fe4000fffe0ff */
[----:B------:R-:W-:Y:S02]  /*1590*/  @UP2 UIADD3 UR61, UPT, UPT, UR66, URZ, URZ ;  /* 0x000000ff423d2290 */ /* 0x000fe4000fffe0ff */
[----:B------:R-:W-:Y:S02]  /*15a0*/  UIADD3 UR64, UPT, UPT, UR67, -UR66, URZ ;  /* 0x8000004243407290 */ /* 0x000fe4000fffe0ff */
[----:B-1--4-:R-:W-:-:S12]  /*15b0*/  UIADD3 UR61, UPT, UPT, UR61, 0x1, URZ ;  /* 0x000000013d3d7890 */ /* 0x012fd8000fffe0ff */
.L_x_39:
[-C--:B------:R-:W-:Y:S01]  /*15c0*/  IABS R5, R14.reuse ;  /* 0x0000000e00057213 */ /* 0x080fe20000000000 */
[----:B-1----:R-:W1:Y:S01]  /*15d0*/  LDC R7, c[0x0][0x5dc] ;  /* 0x00017700ff077b82 */ /* 0x002e620000000800 */
[----:B------:R-:W-:Y:S01]  /*15e0*/  IABS R2, R19 ;  /* 0x0000001300027213 */ /* 0x000fe20000000000 */
[----:B------:R-:W-:Y:S01]  /*15f0*/  UMOV UR4, 0x400 ;  /* 0x0000040000047882 */ /* 0x000fe20000000000 */
[----:B------:R-:W2:Y:S01]  /*1600*/  I2F.RP R6, R5 ;  /* 0x0000000500067306 */ /* 0x000ea20000209400 */
[----:B------:R-:W-:Y:S01]  /*1610*/  IABS R3, R14 ;  /* 0x0000000e00037213 */ /* 0x000fe20000000000 */
[----:B------:R-:W-:Y:S01]  /*1620*/  UISETP.GE.U32.AND UP0, UPT, UR65, 0x7f, UPT ;  /* 0x0000007f4100788c */ /* 0x000fe2000bf06070 */
[----:B------:R-:W-:Y:S01]  /*1630*/  R2UR UR54, R21 ;  /* 0x00000000153672ca */ /* 0x000fe200000e0000 */
[----:B------:R-:W-:Y:S01]  /*1640*/  UMOV UR31, URZ ;  /* 0x000000ff001f7c82 */ /* 0x000fe20008000000 */
[----:B------:R-:W-:Y:S01]  /*1650*/  IADD3 R3, PT, PT, RZ, -R3, RZ ;  /* 0x80000003ff037210 */ /* 0x000fe20007ffe0ff */
[----:B---3--:R-:W3:Y:S02]  /*1660*/  S2UR UR60, SR_CgaCtaId ;  /* 0x00000000003c79c3 */ /* 0x008ee40000008800 */
[----:B--2---:R-:W2:Y:S08]  /*1670*/  MUFU.RCP R16, R6 ;  /* 0x0000000600107308 */ /* 0x004eb00000001000 */
[----:B------:R-:W-:Y:S01]  /*1680*/  USHF.L.U32 UR54, UR54, 0x6, URZ ;  /* 0x0000000636367899 */ /* 0x000fe200080006ff */
[----:B-1----:R-:W-:-:S04]  /*1690*/  IABS R13, R7 ;  /* 0x00000007000d7213 */ /* 0x002fc80000000000 */
[----:B------:R-:W1:Y:S01]  /*16a0*/  I2F.RP R6, R13 ;  /* 0x0000000d00067306 */ /* 0x000e620000209400 */
[----:B---3--:R-:W-:Y:S01]  /*16b0*/  ULEA UR60, UR60, UR4, 0x18 ;  /* 0x000000043c3c7291 */ /* 0x008fe2000f8ec0ff */
[----:B--2---:R-:W-:-:S03]  /*16c0*/  VIADD R16, R16, 0xffffffe ;  /* 0x0ffffffe10107836 */ /* 0x004fc60000000000 */
[----:B------:R-:W-:-:S03]  /*16d0*/  ULEA UR4, UR63, UR60, 0x3 ;  /* 0x0000003c3f047291 */ /* 0x000fc6000f8e18ff */
[----:B------:R-:W2:Y:S08]  /*16e0*/  F2I.FTZ.U32.TRUNC.NTZ R17, R16 ;  /* 0x0000001000117305 */ /* 0x000eb0000021f000 */
[----:B-1----:R-:W1:Y:S01]  /*16f0*/  MUFU.RCP R6, R6 ;  /* 0x0000000600067308 */ /* 0x002e620000001000 */
[----:B--2---:R-:W-:Y:S02]  /*1700*/  IMAD.MOV R4, RZ, RZ, -R17 ;  /* 0x000000ffff047224 */ /* 0x004fe400078e0a11 */
[----:B------:R-:W-:-:S02]  /*1710*/  IMAD.MOV.U32 R16, RZ, RZ, RZ ;  /* 0x000000ffff107224 */ /* 0x000fc400078e00ff */
[----:B------:R-:W-:-:S04]  /*1720*/  IMAD R15, R4, R5, RZ ;  /* 0x00000005040f7224 */ /* 0x000fc800078e02ff */
[----:B------:R-:W-:-:S04]  /*1730*/  IMAD.HI.U32 R15, R17, R15, R16 ;  /* 0x0000000f110f7227 */ /* 0x000fc800078e0010 */
[----:B-1----:R-:W-:Y:S02]  /*1740*/  VIADD R16, R6, 0xffffffe ;  /* 0x0ffffffe06107836 */ /* 0x002fe40000000000 */
[----:B------:R-:W-:Y:S02]  /*1750*/  IMAD.HI.U32 R4, R15, R2, RZ ;  /* 0x000000020f047227 */ /* 0x000fe400078e00ff */
[----:B------:R-:W1:Y:S02]  /*1760*/  F2I.FTZ.U32.TRUNC.NTZ R17, R16 ;  /* 0x0000001000117305 */ /* 0x000e64000021f000 */
[----:B------:R-:W-:-:S05]  /*1770*/  IMAD R2, R4, R3, R2 ;  /* 0x0000000304027224 */ /* 0x000fca00078e0202 */
[----:B------:R-:W-:Y:S01]  /*1780*/  ISETP.GT.U32.AND P1, PT, R5, R2, PT ;  /* 0x000000020500720c */ /* 0x000fe20003f24070 */
[----:B-1----:R-:W-:Y:S02]  /*1790*/  IMAD.MOV R6, RZ, RZ, -R17 ;  /* 0x000000ffff067224 */ /* 0x002fe400078e0a11 */
[----:B------:R-:W-:Y:S02]  /*17a0*/  IMAD.MOV.U32 R16, RZ, RZ, RZ ;  /* 0x000000ffff107224 */ /* 0x000fe400078e00ff */
[----:B------:R-:W-:-:S08]  /*17b0*/  IMAD R6, R6, R13, RZ ;  /* 0x0000000d06067224 */ /* 0x000fd000078e02ff */
[----:B------:R-:W-:Y:S01]  /*17c0*/  @!P1 IADD3 R4, PT, PT, R4, 0x1, RZ ;  /* 0x0000000104049810 */ /* 0x000fe20007ffe0ff */
[----:B------:R-:W-:Y:S01]  /*17d0*/  @!P1 IMAD.IADD R2, R2, 0x1, -R5 ;  /* 0x0000000102029824 */ /* 0x000fe200078e0a05 */
[----:B------:R-:W-:Y:S01]  /*17e0*/  ISETP.NE.AND P1, PT, R14, RZ, PT ;  /* 0x000000ff0e00720c */ /* 0x000fe20003f25270 */
[----:B------:R-:W-:-:S03]  /*17f0*/  IMAD.HI.U32 R6, R17, R6, R16 ;  /* 0x0000000611067227 */ /* 0x000fc600078e0010 */
[----:B------:R-:W-:Y:S02]  /*1800*/  ISETP.GE.U32.AND P2, PT, R2, R5, PT ;  /* 0x000000050200720c */ /* 0x000fe40003f46070 */
[----:B------:R-:W-:Y:S01]  /*1810*/  LOP3.LUT R2, R19, R14, RZ, 0x3c, !PT ;  /* 0x0000000e13027212 */ /* 0x000fe200078e3cff */
[----:B------:R-:W1:Y:S03]  /*1820*/  LDC R5, c[0x0][0x5e0] ;  /* 0x00017800ff057b82 */ /* 0x000e660000000800 */
[----:B------:R-:W-:-:S07]  /*1830*/  ISETP.GE.AND P0, PT, R2, RZ, PT ;  /* 0x000000ff0200720c */ /* 0x000fce0003f06270 */
[----:B------:R-:W-:-:S06]  /*1840*/  @P2 VIADD R4, R4, 0x1 ;  /* 0x0000000104042836 */ /* 0x000fcc0000000000 */
[----:B------:R-:W-:Y:S02]  /*1850*/  @!P0 IADD3 R4, PT, PT, -R4, RZ, RZ ;  /* 0x000000ff04048210 */ /* 0x000fe40007ffe1ff */
[----:B------:R-:W-:-:S04]  /*1860*/  @!P1 LOP3.LUT R4, RZ, R14, RZ, 0x33, !PT ;  /* 0x0000000eff049212 */ /* 0x000fc800078e33ff */
[----:B------:R-:W-:Y:S02]  /*1870*/  IABS R3, R4 ;  /* 0x0000000400037213 */ /* 0x000fe40000000000 */
[----:B-1----:R-:W-:-:S03]  /*1880*/  IABS R2, R5 ;  /* 0x0000000500027213 */ /* 0x002fc60000000000 */
[----:B------:R-:W-:Y:S01]  /*1890*/  IMAD.HI.U32 R6, R6, R3, RZ ;  /* 0x0000000306067227 */ /* 0x000fe200078e00ff */
[----:B------:R-:W1:Y:S03]  /*18a0*/  I2F.RP R15, R2 ;  /* 0x00000002000f7306 */ /* 0x000e660000209400 */
[----:B------:R-:W-:-:S04]  /*18b0*/  IMAD.MOV R16, RZ, RZ, -R6 ;  /* 0x000000ffff107224 */ /* 0x000fc800078e0a06 */
[----:B------:R-:W-:Y:S01]  /*18c0*/  IMAD R16, R13, R16, R3 ;  /* 0x000000100d107224 */ /* 0x000fe200078e0203 */
[----:B------:R-:W-:-:S04]  /*18d0*/  LOP3.LUT R3, R4, R7, RZ, 0x3c, !PT ;  /* 0x0000000704037212 */ /* 0x000fc800078e3cff */
[----:B------:R-:W-:Y:S02]  /*18e0*/  ISETP.GT.U32.AND P1, PT, R13, R16, PT ;  /* 0x000000100d00720c */ /* 0x000fe40003f24070 */
[----:B------:R-:W-:Y:S01]  /*18f0*/  ISETP.GE.AND P0, PT, R3, RZ, PT ;  /* 0x000000ff0300720c */ /* 0x000fe20003f06270 */
[----:B-1----:R-:W1:Y:S10]  /*1900*/  MUFU.RCP R15, R15 ;  /* 0x0000000f000f7308 */ /* 0x002e740000001000 */
[----:B------:R-:W-:Y:S01]  /*1910*/  @!P1 IADD3 R16, PT, PT, R16, -R13, RZ ;  /* 0x8000000d10109210 */ /* 0x000fe20007ffe0ff */
[----:B------:R-:W-:Y:S01]  /*1920*/  @!P1 VIADD R6, R6, 0x1 ;  /* 0x0000000106069836 */ /* 0x000fe20000000000 */
[----:B------:R-:W-:-:S02]  /*1930*/  ISETP.NE.AND P1, PT, R7, RZ, PT ;  /* 0x000000ff0700720c */ /* 0x000fc40003f25270 */
[----:B------:R-:W-:Y:S01]  /*1940*/  ISETP.GE.U32.AND P2, PT, R16, R13, PT ;  /* 0x0000000d1000720c */ /* 0x000fe20003f46070 */
[----:B------:R-:W-:Y:S02]  /*1950*/  HFMA2 R16, -RZ, RZ, 0, 0 ;  /* 0x00000000ff107431 */ /* 0x000fe400000001ff */
[----:B-1----:R-:W-:Y:S01]  /*1960*/  VIADD R17, R15, 0xffffffe ;  /* 0x0ffffffe0f117836 */ /* 0x002fe20000000000 */
[----:B------:R-:W-:-:S05]  /*1970*/  SHF.L.U32 R15, R12, 0x1f, RZ ;  /* 0x0000001f0c0f7819 */ /* 0x000fca00000006ff */
[----:B------:R-:W1:Y:S04]  /*1980*/  F2I.FTZ.U32.TRUNC.NTZ R17, R17 ;  /* 0x0000001100117305 */ /* 0x000e68000021f000 */
[----:B------:R-:W-:Y:S01]  /*1990*/  @P2 IADD3 R6, PT, PT, R6, 0x1, RZ ;  /* 0x0000000106062810 */ /* 0x000fe20007ffe0ff */
[----:B------:R2:W3:Y:S04]  /*19a0*/  SYNCS.PHASECHK.TRANS64.TRYWAIT P2, [UR4+0x20], R15 ;  /* 0x0000200fff0075a7 */ /* 0x0004e80008041104 */
[----:B------:R-:W-:Y:S01]  /*19b0*/  @!P0 IMAD.MOV R6, RZ, RZ, -R6 ;  /* 0x000000ffff068224 */ /* 0x000fe200078e0a06 */
[----:B------:R-:W-:Y:S01]  /*19c0*/  @!P1 LOP3.LUT R6, RZ, R7, RZ, 0x33, !PT ;  /* 0x00000007ff069212 */ /* 0x000fe200078e33ff */
[----:B-1----:R-:W-:-:S04]  /*19d0*/  IMAD.MOV R3, RZ, RZ, -R17 ;  /* 0x000000ffff037224 */ /* 0x002fc800078e0a11 */
[----:B------:R-:W-:Y:S01]  /*19e0*/  IMAD R13, R3, R2, RZ ;  /* 0x00000002030d7224 */ /* 0x000fe200078e02ff */
[----:B------:R-:W-:-:S03]  /*19f0*/  IABS R3, R6 ;  /* 0x0000000600037213 */ /* 0x000fc60000000000 */
[----:B------:R-:W-:-:S04]  /*1a00*/  IMAD.HI.U32 R16, R17, R13, R16 ;  /* 0x0000000d11107227 */ /* 0x000fc800078e0010 */
[----:B------:R-:W-:-:S04]  /*1a10*/  IMAD.MOV.U32 R13, RZ, RZ, R3 ;  /* 0x000000ffff0d7224 */ /* 0x000fc800078e0003 */
[----:B------:R-:W-:-:S04]  /*1a20*/  IMAD.HI.U32 R16, R16, R13, RZ ;  /* 0x0000000d10107227 */ /* 0x000fc800078e00ff */
[----:B------:R-:W-:-:S04]  /*1a30*/  IMAD.MOV R3, RZ, RZ, -R16 ;  /* 0x000000ffff037224 */ /* 0x000fc800078e0a10 */
[----:B------:R-:W-:-:S05]  /*1a40*/  IMAD R3, R2, R3, R13 ;  /* 0x0000000302037224 */ /* 0x000fca00078e020d */
[----:B------:R-:W-:-:S13]  /*1a50*/  ISETP.GT.U32.AND P1, PT, R2, R3, PT ;  /* 0x000000030200720c */ /* 0x000fda0003f24070 */
[-C--:B------:R-:W-:Y:S01]  /*1a60*/  @!P1 IADD3 R3, PT, PT, R3, -R2.reuse, RZ ;  /* 0x8000000203039210 */ /* 0x080fe20007ffe0ff */
[----:B------:R-:W-:Y:S01]  /*1a70*/  @!P1 VIADD R16, R16, 0x1 ;  /* 0x0000000110109836 */ /* 0x000fe20000000000 */
[----:B------:R-:W-:Y:S02]  /*1a80*/  ISETP.NE.AND P1, PT, R5, RZ, PT ;  /* 0x000000ff0500720c */ /* 0x000fe40003f25270 */
[----:B------:R-:W-:Y:S01]  /*1a90*/  ISETP.GE.U32.AND P3, PT, R3, R2, PT ;  /* 0x000000020300720c */ /* 0x000fe20003f66070 */
[----:B------:R-:W-:Y:S01]  /*1aa0*/  IMAD.MOV R2, RZ, RZ, -R4 ;  /* 0x000000ffff027224 */ /* 0x000fe200078e0a04 */
[----:B------:R-:W-:-:S03]  /*1ab0*/  LOP3.LUT R3, R6, R5, RZ, 0x3c, !PT ;  /* 0x0000000506037212 */ /* 0x000fc600078e3cff */
[----:B------:R-:W-:Y:S01]  /*1ac0*/  IMAD R2, R14, R2, R19 ;  /* 0x000000020e027224 */ /* 0x000fe200078e0213 */
[----:B------:R-:W-:Y:S01]  /*1ad0*/  ISETP.GE.AND P0, PT, R3, RZ, PT ;  /* 0x000000ff0300720c */ /* 0x000fe20003f06270 */
[----:B------:R-:W-:-:S03]  /*1ae0*/  IMAD.MOV R3, RZ, RZ, -R6 ;  /* 0x000000ffff037224 */ /* 0x000fc600078e0a06 */
[----:B------:R-:W-:Y:S01]  /*1af0*/  R2UR UR34, R2 ;  /* 0x00000000022272ca */ /* 0x000fe200000e0000 */
[----:B------:R-:W-:Y:S02]  /*1b00*/  IMAD R7, R7, R3, R4 ;  /* 0x0000000307077224 */ /* 0x000fe400078e0204 */
[----:B------:R-:W-:-:S06]  /*1b10*/  @P3 IADD3 R16, PT, PT, R16, 0x1, RZ ;  /* 0x0000000110103810 */ /* 0x000fcc0007ffe0ff */
[----:B------:R-:W-:Y:S01]  /*1b20*/  @!P0 IMAD.MOV R16, RZ, RZ, -R16 ;  /* 0x000000ffff108224 */ /* 0x000fe200078e0a10 */
[----:B------:R-:W-:-:S03]  /*1b30*/  @!P1 LOP3.LUT R16, RZ, R5, RZ, 0x33, !PT ;  /* 0x00000005ff109212 */ /* 0x000fc600078e33ff */
[----:B------:R-:W-:Y:S01]  /*1b40*/  USHF.L.U32 UR34, UR34, 0x7, URZ ;  /* 0x0000000722227899 */ /* 0x000fe200080006ff */
[----:B------:R-:W-:-:S05]  /*1b50*/  IADD3 R2, PT, PT, -R16, RZ, RZ ;  /* 0x000000ff10027210 */ /* 0x000fca0007ffe1ff */
[----:B------:R-:W-:Y:S01]  /*1b60*/  IMAD R6, R5, R2, R6 ;  /* 0x0000000205067224 */ /* 0x000fe200078e0206 */
[----:B--2---:R-:W-:Y:S06]  /*1b70*/  BRA.U !UP0, `(.L_x_22) ;  /* 0x0000000508f87547 */ /* 0x004fec000b800000 */
[----:B------:R-:W1:Y:S01]  /*1b80*/  LDC.64 R2, c[0x0][0x5f8] ;  /* 0x00017e00ff027b82 */ /* 0x000e620000000a00 */
[----:B------:R-:W2:Y:S01]  /*1b90*/  LDCU UR5, c[0x0][0x5c8] ;  /* 0x0000b900ff0577ac */ /* 0x000ea20008000800 */
[----:B------:R-:W1:Y:S06]  /*1ba0*/  LDCU.64 UR8, c[0x0][0x5c0] ;  /* 0x0000b800ff0877ac */ /* 0x000e6c0008000a00 */
[----:B------:R-:W2:Y:S01]  /*1bb0*/  LDC R13, c[0x0][0x600] ;  /* 0x00018000ff0d7b82 */ /* 0x000ea20000000800 */
[----:B------:R-:W4:Y:S01]  /*1bc0*/  LDCU UR49, c[0x0][0x5a8] ;  /* 0x0000b500ff3177ac */ /* 0x000f220008000800 */
[----:B------:R-:W1:Y:S01]  /*1bd0*/  LDCU UR48, c[0x0][0x59c] ;  /* 0x0000b380ff3077ac */ /* 0x000e620008000800 */
[----:B------:R-:W1:Y:S01]  /*1be0*/  LDCU UR47, c[0x0][0x590] ;  /* 0x0000b200ff2f77ac */ /* 0x000e620008000800 */
[----:B------:R-:W1:Y:S02]  /*1bf0*/  LDCU UR46, c[0x0][0x594] ;  /* 0x0000b280ff2e77ac */ /* 0x000e640008000800 */
[----:B-1----:R-:W-:Y:S01]  /*1c00*/  IMAD R2, R7, UR8, R2 ;  /* 0x0000000807027c24 */ /* 0x002fe2000f8e0202 */
[----:B------:R-:W1:Y:S01]  /*1c10*/  LDCU UR45, c[0x0][0x598] ;  /* 0x0000b300ff2d77ac */ /* 0x000e620008000800 */
[----:B------:R-:W-:Y:S01]  /*1c20*/  IMAD R5, R6, UR9, R3 ;  /* 0x0000000906057c24 */ /* 0x000fe2000f8e0203 */
[----:B------:R-:W1:Y:S01]  /*1c30*/  LDCU UR44, c[0x0][0x5ac] ;  /* 0x0000b580ff2c77ac */ /* 0x000e620008000800 */
[----:B--2---:R-:W-:Y:S01]  /*1c40*/  IMAD R4, R16, UR5, R13 ;  /* 0x0000000510047c24 */ /* 0x004fe2000f8e020d */
[----:B------:R-:W2:Y:S01]  /*1c50*/  LDCU UR39, c[0x0][0x5b0] ;  /* 0x0000b600ff2777ac */ /* 0x000ea20008000800 */
[----:B------:R-:W1:Y:S01]  /*1c60*/  LDCU UR15, c[0x0][0x5cc] ;  /* 0x0000b980ff0f77ac */ /* 0x000e620008000800 */
[----:B------:R-:W1:Y:S01]  /*1c70*/  LDCU UR4, c[0x0][0x5ec] ;  /* 0x0000bd80ff0477ac */ /* 0x000e620008000800 */
[----:B------:R-:W1:Y:S01]  /*1c80*/  LDCU.64 UR42, c[0x0][0x5a0] ;  /* 0x0000b400ff2a77ac */ /* 0x000e620008000a00 */
[----:B------:R-:W1:Y:S01]  /*1c90*/  LDCU.64 UR40, c[0x0][0x5d0] ;  /* 0x0000ba00ff2877ac */ /* 0x000e620008000a00 */
[----:B------:R-:W1:Y:S01]  /*1ca0*/  LDCU.64 UR6, c[0x0][0x5f0] ;  /* 0x0000be00ff0677ac */ /* 0x000e620008000a00 */
[----:B------:R-:W-:-:S02]  /*1cb0*/  UIADD3 UR58, UPT, UPT, UR54, 0x20, URZ ;  /* 0x00000020363a7890 */ /* 0x000fc4000fffe0ff */
[----:B------:R-:W-:Y:S02]  /*1cc0*/  UIADD3 UR26, UPT, UPT, UR34, 0x20, URZ ;  /* 0x00000020221a7890 */ /* 0x000fe4000fffe0ff */
[----:B------:R-:W-:Y:S02]  /*1cd0*/  UIADD3 UR18, UPT, UPT, UR34, 0x40, URZ ;  /* 0x0000004022127890 */ /* 0x000fe4000fffe0ff */
[----:B------:R-:W-:Y:S01]  /*1ce0*/  UIADD3 UR10, UPT, UPT, UR34, 0x60, URZ ;  /* 0x00000060220a7890 */ /* 0x000fe2000fffe0ff */
[----:B----4-:R-:W-:-:S11]  /*1cf0*/  UMOV UR50, URZ ;  /* 0x000000ff00327c82 */ /* 0x010fd60008000000 */
.L_x_28:
[----:B------:R-:W-:Y:S01]  /*1d00*/  @!P6 MOV R13, 0xc000 ;  /* 0x0000c000000de802 */ /* 0x000fe20000000f00 */
[----:B------:R-:W-:Y:S01]  /*1d10*/  ULEA UR53, UR63, UR60, 0x3 ;  /* 0x0000003c3f357291 */ /* 0x000fe2000f8e18ff */
[----:B---3--:R-:W-:Y:S11]  /*1d20*/  @P2 BRA `(.L_x_23) ;  /* 0x00000000000c2947 */ /* 0x008ff60003800000 */
[----:B------:R-:W-:Y:S04]  /*1d30*/  SHF.L.U32 R18, R12, 0x1f, RZ ;  /* 0x0000001f0c127819 */ /* 0x000fe800000006ff */
[----:B------:R-:W3:Y:S02]  /*1d40*/  SYNCS.PHASECHK.TRANS64.TRYWAIT P0, [UR53+0x20], R18 ;  /* 0x00002012ff0075a7 */ /* 0x000ee40008001135 */
[----:B---3--:R-:W-:Y:S05]  /*1d50*/  @!P0 BRA `(.L_x_24) ;  /* 0x0000007c00208947 */ /* 0x008fea0003800000 */
.L_x_23:
[----:B------:R4:W-:Y:S01]  /*1d60*/  @!P6 SYNCS.ARRIVE.TRANS64 RZ, [UR53], R13 ;  /* 0x0000000dffffe9a7 */ /* 0x0009e20008000035 */
[----:B------:R-:W-:Y:S04]  /*1d70*/  ULOP3.LUT UR5, UR62, 0x2, URZ, 0xfc, !UPT ;  /* 0x000000023e057892 */ /* 0x000fe8000f8efcff */
[----:B------:R-:W-:Y:S09]  /*1d80*/  UISETP.NE.AND UP0, UPT, UR5, 0x2, UPT ;  /* 0x000000020500788c */ /* 0x000ff2000bf05270 */
[----:B------:R-:W-:Y:S05]  /*1d90*/  BRA.U UP0, `(.L_x_25) ;  /* 0x0000000100047547 */ /* 0x000fea000b800000 */
[----:B-12---:R-:W-:Y:S05]  /*1da0*/  BPT.TRAP 0x1 ;  /* 0x000000040000795c */ /* 0x006fea0000300000 */
.L_x_25:
[----:B------:R-:W-:Y:S04]  /*1db0*/  BSSY.RECONVERGENT B0, `(.L_x_26) ;  /* 0x0000003000007945 */ /* 0x000fe80003800200 */
[----:B------:R-:W-:Y:S05]  /*1dc0*/  @P5 BRA `(.L_x_27) ;  /* 0x0000000000045947 */ /* 0x000fea0003800000 */
[----:B-12---:R-:W-:Y:S05]  /*1dd0*/  BPT.TRAP 0x1 ;  /* 0x000000040000795c */ /* 0x006fea0000300000 */
.L_x_27:
[----:B-12---:R-:W-:Y:S05]  /*1de0*/  BSYNC.RECONVERGENT B0 ;  /* 0x0000000000007941 */ /* 0x006fea0003800200 */
.L_x_26:
[----:B------:R-:W-:Y:S01]  /*1df0*/  UIADD3 UR5, UPT, UPT, UR63, 0x1, URZ ;  /* 0x000000013f057890 */ /* 0x000fe2000fffe0ff */
[----:B---3--:R-:W-:Y:S01]  /*1e00*/  IMAD.MOV.U32 R3, RZ, RZ, 0x3 ;  /* 0x00000003ff037424 */ /* 0x008fe200078e00ff */
[----:B------:R-:W-:Y:S02]  /*1e10*/  ULEA UR14, UR63, UR51, 0xd ;  /* 0x000000333f0e7291 */ /* 0x000fe4000f8e68ff */
[----:B------:R-:W-:Y:S02]  /*1e20*/  UISETP.NE.AND UP4, UPT, UR5, 0x4, UPT ;  /* 0x000000040500788c */ /* 0x000fe4000bf85270 */
[----:B------:R-:W-:Y:S02]  /*1e30*/  ULEA UR56, UR63, UR60, 0xe ;  /* 0x0000003c3f387291 */ /* 0x000fe4000f8e70ff */
[----:B------:R-:W-:Y:S02]  /*1e40*/  USEL UR63, UR5, URZ, UP4 ;  /* 0x000000ff053f7287 */ /* 0x000fe4000a000000 */
[----:B------:R-:W-:Y:S02]  /*1e50*/  USEL UR5, URZ, 0x1, UP4 ;  /* 0x00000001ff057887 */ /* 0x000fe4000a000000 */
[----:B------:R-:W-:Y:S02]  /*1e60*/  USHF.L.U32 UR55, UR50, 0x6, URZ ;  /* 0x0000000632377899 */ /* 0x000fe400080006ff */
[----:B------:R-:W-:Y:S02]  /*1e70*/  ULEA UR8, UR63, UR60, 0x3 ;  /* 0x0000003c3f087291 */ /* 0x000fe4000f8e18ff */
[----:B------:R-:W-:Y:S01]  /*1e80*/  UISETP.NE.AND UP2, UPT, UR47, 0x1, UPT ;  /* 0x000000012f00788c */ /* 0x000fe2000bf45270 */
[----:B------:R-:W-:Y:S01]  /*1e90*/  LOP3.LUT R12, R12, UR5, RZ, 0x3c, !PT ;  /* 0x000000050c0c7c12 */ /* 0x000fe2000f8e3cff */
[----:B------:R-:W-:Y:S01]  /*1ea0*/  ULOP3.LUT UR5, UR55, UR23, URZ, 0xfc, !UPT ;  /* 0x0000001737057292 */ /* 0x000fe2000f8efcff */
[----:B------:R-:W-:Y:S02]  /*1eb0*/  ELECT P0, URZ, PT ;  /* 0x0000000000ff782f */ /* 0x000fe40003800000 */
[----:B------:R-:W-:Y:S01]  /*1ec0*/  SHF.L.U32 R15, R12, 0x1f, RZ ;  /* 0x0000001f0c0f7819 */ /* 0x000fe200000006ff */
[----:B------:R-:W-:Y:S02]  /*1ed0*/  UIMAD.WIDE.U32 UR12, UR5, UR46, URZ ;  /* 0x0000002e050c72a5 */ /* 0x000fe4000f8e00ff */
[----:B------:R-:W-:Y:S01]  /*1ee0*/  UIADD3 UR72, UP1, UPT, UR68, 0x80, URZ ;  /* 0x0000008044487890 */ /* 0x000fe2000ff3e0ff */
[----:B------:R1:W2:Y:S01]  /*1ef0*/  SYNCS.PHASECHK.TRANS64.TRYWAIT P2, [UR8+0x20], R15 ;  /* 0x0000200fff0075a7 */ /* 0x0002a20008041108 */
[----:B------:R-:W-:Y:S02]  /*1f00*/  UIADD3 UR52, UPT, UPT, UR56, 0x8800, URZ ;  /* 0x0000880038347890 */ /* 0x000fe4000fffe0ff */
[----:B------:R-:W-:Y:S02]  /*1f10*/  UIADD3.X UR73, UPT, UPT, URZ, UR69, URZ, UP1, !UPT ;  /* 0x00000045ff497290 */ /* 0x000fe40008ffe4ff */
[----:B------:R-:W-:Y:S02]  /*1f20*/  UISETP.NE.AND UP3, UPT, UR48, 0x1, UPT ;  /* 0x000000013000788c */ /* 0x000fe4000bf65270 */
[----:B------:R-:W-:Y:S01]  /*1f30*/  UIADD3 UR56, UPT, UPT, UR56, 0xa800, URZ ;  /* 0x0000a80038387890 */ /* 0x000fe2000fffe0ff */
[----:B----4-:R-:W-:Y:S01]  /*1f40*/  @P0 IMAD.U32 R13, R5, 0x20, R2 ;  /* 0x00000020050d0824 */ /* 0x010fe200078e0002 */
[----:B------:R-:W-:Y:S02]  /*1f50*/  UISETP.NE.AND UP4, UPT, UR49, 0x1, UPT ;  /* 0x000000013100788c */ /* 0x000fe4000bf85270 */
[----:B------:R-:W-:Y:S01]  /*1f60*/  UIADD3 UR70, UP0, UPT, UR68, 0x180, URZ ;  /* 0x0000018044467890 */ /* 0x000fe2000ff1e0ff */
[----:B------:R-:W-:Y:S01]  /*1f70*/  @P0 IMAD.U32 R13, R4, 0x400, R13 ;  /* 0x00000400040d0824 */ /* 0x000fe200078e000d */
[----:B------:R-:W-:Y:S02]  /*1f80*/  ULEA UR14, UR14, UR60, 0x2 ;  /* 0x0000003c0e0e7291 */ /* 0x000fe4000f8e10ff */
[----:B------:R-:W-:Y:S02]  /*1f90*/  UIADD3.X UR71, UPT, UPT, URZ, UR69, URZ, UP0, !UPT ;  /* 0x00000045ff477290 */ /* 0x000fe400087fe4ff */
[----:B------:R-:W-:Y:S01]  /*1fa0*/  UIADD3 UR32, UPT, UPT, UR14, 0x18800, URZ ;  /* 0x000188000e207890 */ /* 0x000fe2000fffe0ff */
[----:B------:R-:W-:Y:S01]  /*1fb0*/  @P0 R2UR UR19, R13 ;  /* 0x000000000d1302ca */ /* 0x000fe200000e0000 */
[----:B------:R-:W-:Y:S02]  /*1fc0*/  UIADD3 UR24, UPT, UPT, UR14, 0x1a800, URZ ;  /* 0x0001a8000e187890 */ /* 0x000fe4000fffe0ff */
[----:B------:R-:W-:Y:S02]  /*1fd0*/  UIADD3 UR16, UPT, UPT, UR14, 0x1c800, URZ ;  /* 0x0001c8000e107890 */ /* 0x000fe4000fffe0ff */
[----:B------:R-:W-:Y:S01]  /*1fe0*/  UIADD3 UR50, UPT, UPT, UR50, 0x1, URZ ;  /* 0x0000000132327890 */ /* 0x000fe2000fffe0ff */
[----:B------:R-:W-:Y:S01]  /*1ff0*/  UMOV UR28, 0x0 ;  /* 0x00000000001c7882 */ /* 0x000fe20000000000 */
[----:B------:R-:W-:Y:S02]  /*2000*/  UMOV UR29, 0x10000000 ;  /* 0x10000000001d7882 */ /* 0x000fe40000000000 */
[----:B------:R-:W-:Y:S01]  /*2010*/  UISETP.NE.AND UP0, UPT, UR50, UR61, UPT ;  /* 0x0000003d3200728c */ /* 0x000fe2000bf05270 */
[----:B------:R-:W-:Y:S01]  /*2020*/  UTMALDG.2D [UR52], [UR72], desc[UR28] ;  /* 0x00001c34480075b4 */ /* 0x000fe20008009000 */
[----:B------:R-:W-:Y:S01]  /*2030*/  UMOV UR57, UR53 ;  /* 0x0000003500397c82 */ /* 0x000fe20008000000 */
[----:B------:R-:W-:Y:S01]  /*2040*/  UMOV UR59, UR55 ;  /* 0x00000037003b7c82 */ /* 0x000fe20008000000 */
[----:B------:R-:W-:Y:S01]  /*2050*/  UMOV UR33, UR53 ;  /* 0x0000003500217c82 */ /* 0x000fe20008000000 */
[----:B------:R-:W-:Y:S01]  /*2060*/  UMOV UR25, UR53 ;  /* 0x0000003500197c82 */ /* 0x000fe20008000000 */
[----:B------:R-:W-:Y:S01]  /*2070*/  UMOV UR17, UR53 ;  /* 0x0000003500117c82 */ /* 0x000fe20008000000 */
[----:B------:R-:W-:Y:S01]  /*2080*/  UMOV UR9, UR53 ;  /* 0x0000003500097c82 */ /* 0x000fe20008000000 */
[----:B------:R-:W-:Y:S01]  /*2090*/  IMAD.U32 R18, RZ, RZ, UR19 ;  /* 0x00000013ff127e24 */ /* 0x000fe2000f8e00ff */
[----:B------:R3:W-:Y:S01]  /*20a0*/  UTMALDG.2D [UR56], [UR72], desc[UR28] ;  /* 0x00001c38480075b4 */ /* 0x0007e20008009000 */
[----:B------:R-:W-:Y:S01]  /*20b0*/  UMOV UR8, UR13 ;  /* 0x0000000d00087c82 */ /* 0x000fe20008000000 */
[----:B------:R-:W-:Y:S01]  /*20c0*/  @P0 R2UR UR13, R3 ;  /* 0x00000000030d02ca */ /* 0x000fe200000e0000 */
[----:B------:R-:W-:Y:S04]  /*20d0*/  USHF.R.U32.HI UR8, URZ, UR45, UR8 ;  /* 0x0000002dff087299 */ /* 0x000fe80008011608 */
[----:B------:R-:W-:Y:S04]  /*20e0*/  USEL UR12, UR5, UR8, !UP2 ;  /* 0x00000008050c7287 */ /* 0x000fe8000d000000 */
[----:B------:R-:W-:Y:S02]  /*20f0*/  UIMAD.WIDE.U32 UR20, UR12, UR42, URZ ;  /* 0x0000002a0c1472a5 */ /* 0x000fe4000f8e00ff */
[----:B------:R-:W-:Y:S02]  /*2100*/  UIADD3 UR8, UPT, UPT, -UR12, URZ, URZ ;  /* 0x000000ff0c087290 */ /* 0x000fe4000fffe1ff */
[----:B------:R-:W-:Y:S02]  /*2110*/  IMAD.U32 R3, RZ, RZ, UR13 ;  /* 0x0000000dff037e24 */ /* 0x000fe4000f8e00ff */
[----:B------:R-:W-:Y:S02]  /*2120*/  UIMAD UR5, UR47, UR8, UR5 ;  /* 0x000000082f0572a4 */ /* 0x000fe4000f8e0205 */
[----:B------:R-:W-:Y:S01]  /*2130*/  UIADD3 UR8, UPT, UPT, UR14, 0x1e800, URZ ;  /* 0x0001e8000e087890 */ /* 0x000fe2000fffe0ff */
[----:B------:R-:W-:Y:S01]  /*2140*/  @P0 PRMT R3, R18, 0x5410, R3 ;  /* 0x0000541012030816 */ /* 0x000fe20000000003 */
[----:B------:R-:W-:Y:S01]  /*2150*/  UIMAD UR35, UR5, UR15, UR4 ;  /* 0x0000000f052372a4 */ /* 0x000fe2000f8e0204 */
[----:B------:R-:W-:Y:S02]  /*2160*/  UMOV UR11, UR21 ;  /* 0x00000015000b7c82 */ /* 0x000fe40008000000 */
[----:B------:R-:W-:Y:S01]  /*2170*/  @P0 R2UR UR31, R3 ;  /* 0x00000000031f02ca */ /* 0x000fe200000e0000 */
[----:B------:R-:W-:Y:S03]  /*2180*/  USHF.R.U32.HI UR11, URZ, UR43, UR11 ;  /* 0x0000002bff0b7299 */ /* 0x000fe6000801160b */
[----:B------:R-:W-:Y:S01]  /*2190*/  UMOV UR27, UR35 ;  /* 0x00000023001b7c82 */ /* 0x000fe20008000000 */
[----:B------:R-:W-:Y:S01]  /*21a0*/  USEL UR11, UR12, UR11, !UP3 ;  /* 0x0000000b0c0b7287 */ /* 0x000fe2000d800000 */
[----:B------:R-:W-:Y:S03]  /*21b0*/  UMOV UR19, UR35 ;  /* 0x0000002300137c82 */ /* 0x000fe60008000000 */
[----:B------:R-:W-:Y:S07]  /*21c0*/  UIMAD.WIDE.U32 UR20, UR11, UR44, URZ ;  /* 0x0000002c0b1472a5 */ /* 0x000fee000f8e00ff */
[----:B------:R-:W-:Y:S02]  /*21d0*/  UMOV UR5, UR21 ;  /* 0x0000001500057c82 */ /* 0x000fe40008000000 */
[----:B------:R-:W-:Y:S02]  /*21e0*/  USHF.R.U32.HI UR13, URZ, UR39, UR5 ;  /* 0x00000027ff0d7299 */ /* 0x000fe40008011605 */
[----:B------:R-:W-:Y:S02]  /*21f0*/  UIADD3 UR5, UPT, UPT, -UR11, URZ, URZ ;  /* 0x000000ff0b057290 */ /* 0x000fe4000fffe1ff */
[----:B------:R-:W-:Y:S02]  /*2200*/  USEL UR38, UR11, UR13, !UP4 ;  /* 0x0000000d0b267287 */ /* 0x000fe4000e000000 */
[----:B------:R-:W-:Y:S02]  /*2210*/  UIMAD UR5, UR48, UR5, UR12 ;  /* 0x00000005300572a4 */ /* 0x000fe4000f8e020c */
[----:B------:R-:W-:Y:S02]  /*2220*/  UIADD3 UR12, UPT, UPT, -UR38, URZ, URZ ;  /* 0x000000ff260c7290 */ /* 0x000fe4000fffe1ff */
[----:B------:R-:W-:Y:S02]  /*2230*/  UIMAD UR36, UR5, UR40, UR6 ;  /* 0x00000028052472a4 */ /* 0x000fe4000f8e0206 */
[----:B------:R-:W-:Y:S01]  /*2240*/  UIMAD UR5, UR49, UR12, UR11 ;  /* 0x0000000c310572a4 */ /* 0x000fe2000f8e020b */
[----:B------:R-:W-:Y:S01]  /*2250*/  UMOV UR30, UR38 ;  /* 0x00000026001e7c82 */ /* 0x000fe20008000000 */
[----:B------:R-:W-:Y:S02]  /*2260*/  UMOV UR22, UR38 ;  /* 0x0000002600167c82 */ /* 0x000fe40008000000 */
[----:B------:R-:W-:Y:S01]  /*2270*/  UIMAD UR37, UR5, UR41, UR7 ;  /* 0x00000029052572a4 */ /* 0x000fe2000f8e0207 */
[----:B---3--:R-:W-:Y:S01]  /*2280*/  UMOV UR28, UR36 ;  /* 0x00000024001c7c82 */ /* 0x008fe20008000000 */
[----:B------:R-:W-:Y:S01]  /*2290*/  UMOV UR20, UR36 ;  /* 0x0000002400147c82 */ /* 0x000fe20008000000 */
[----:B------:R-:W-:Y:S01]  /*22a0*/  UMOV UR11, UR35 ;  /* 0x00000023000b7c82 */ /* 0x000fe20008000000 */
[----:B------:R-:W-:Y:S01]  /*22b0*/  UMOV UR12, UR36 ;  /* 0x00000024000c7c82 */ /* 0x000fe20008000000 */
[----:B------:R-:W-:Y:S02]  /*22c0*/  UMOV UR14, UR38 ;  /* 0x00000026000e7c82 */ /* 0x000fe40008000000 */
[----:B------:R-:W-:Y:S01]  /*22d0*/  UMOV UR29, UR37 ;  /* 0x00000025001d7c82 */ /* 0x000fe20008000000 */
[----:B------:R-:W-:Y:S01]  /*22e0*/  UMOV UR21, UR37 ;  /* 0x0000002500157c82 */ /* 0x000fe20008000000 */
[----:B------:R-:W-:Y:S01]  /*22f0*/  UTMALDG.5D.IM2COL.MULTICAST [UR32], [UR70], UR31 ;  /* 0x00000020460073b4 */ /* 0x000fe2000806081f */
[----:B------:R-:W-:Y:S01]  /*2300*/  UMOV UR13, UR37 ;  /* 0x00000025000d7c82 */ /* 0x000fe20008000000 */
[----:B------:R-:W-:Y:S01]  /*2310*/  UTMALDG.5D.IM2COL.MULTICAST [UR24], [UR70], UR31 ;  /* 0x00000018460073b4 */ /* 0x000fe2000806081f */
[----:B------:R-:W-:Y:S01]  /*2320*/  UTMALDG.5D.IM2COL.MULTICAST [UR16], [UR70], UR31 ;  /* 0x00000010460073b4 */ /* 0x000fe2000806081f */
[----:B------:R3:W-:Y:S02]  /*2330*/  UTMALDG.5D.IM2COL.MULTICAST [UR8], [UR70], UR31 ;  /* 0x00000008460073b4 */ /* 0x0007e4000806081f */
[----:B---3--:R-:W-:Y:S01]  /*2340*/  UMOV UR31, UR61 ;  /* 0x0000003d001f7c82 */ /* 0x008fe20008000000 */
[----:B-12---:R-:W-:Y:S05]  /*2350*/  BRA.U UP0, `(.L_x_28) ;  /* 0xfffffff900687547 */ /* 0x006fea000b83ffff */
.L_x_22:
[----:B------:R-:W-:Y:S01]  /*2360*/  ULEA UR4, UR63, UR60, 0x3 ;  /* 0x0000003c3f047291 */ /* 0x000fe2000f8e18ff */
[----:B------:R-:W-:Y:S01]  /*2370*/  SHF.L.U32 R2, R12, 0x1f, RZ ;  /* 0x0000001f0c027819 */ /* 0x000fe200000006ff */
[----:B------:R-:W-:Y:S01]  /*2380*/  @!P4 SYNCS.ARRIVE.TRANS64.A1T0 RZ, [UR60+0x88], RZ ;  /* 0x000088ffffffc9a7 */ /* 0x000fe2000810003c */
[----:B------:R-:W-:-:S06]  /*2390*/  UISETP.GT.AND UP0, UPT, UR67, UR66, UPT ;  /* 0x000000424300728c */ /* 0x000fcc000bf04270 */
[----:B------:R1:W2:Y:S03]  /*23a0*/  SYNCS.PHASECHK.TRANS64.TRYWAIT P1, [UR4+0x20], R2 ;  /* 0x00002002ff0075a7 */ /* 0x0002a60008021104 */
[----:B------:R-:W-:Y:S05]  /*23b0*/  BRA.U !UP0, `(.L_x_29) ;  /* 0x0000000508f47547 */ /* 0x000fea000b800000 */
[----:B-1----:R-:W1:Y:S01]  /*23c0*/  LDC.64 R2, c[0x0][0x5f8] ;  /* 0x00017e00ff027b82 */ /* 0x002e620000000a00 */
[----:B------:R-:W4:Y:S01]  /*23d0*/  LDCU UR5, c[0x0][0x5c8] ;  /* 0x0000b900ff0577ac */ /* 0x000f220008000800 */
[----:B------:R-:W1:Y:S06]  /*23e0*/  LDCU.64 UR8, c[0x0][0x5c0] ;  /* 0x0000b800ff0877ac */ /* 0x000e6c0008000a00 */
[----:B------:R-:W4:Y:S01]  /*23f0*/  LDC R5, c[0x0][0x600] ;  /* 0x00018000ff057b82 */ /* 0x000f220000000800 */
[----:B------:R-:W-:Y:S01]  /*2400*/  UIADD3 UR50, UPT, UPT, UR64, UR31, URZ ;  /* 0x0000001f40327290 */ /* 0x000fe2000fffe0ff */
[----:B------:R-:W1:Y:S01]  /*2410*/  LDCU UR49, c[0x0][0x5a8] ;  /* 0x0000b500ff3177ac */ /* 0x000e620008000800 */
[----:B------:R-:W1:Y:S01]  /*2420*/  LDCU UR48, c[0x0][0x59c] ;  /* 0x0000b380ff3077ac */ /* 0x000e620008000800 */
[----:B------:R-:W1:Y:S01]  /*2430*/  LDCU UR47, c[0x0][0x590] ;  /* 0x0000b200ff2f77ac */ /* 0x000e620008000800 */
[----:B------:R-:W1:Y:S02]  /*2440*/  LDCU UR46, c[0x0][0x594] ;  /* 0x0000b280ff2e77ac */ /* 0x000e640008000800 */
[----:B-1----:R-:W-:-:S02]  /*2450*/  IMAD R2, R7, UR8, R2 ;  /* 0x0000000807027c24 */ /* 0x002fc4000f8e0202 */
[----:B------:R-:W-:Y:S01]  /*2460*/  IMAD R3, R6, UR9, R3 ;  /* 0x0000000906037c24 */ /* 0x000fe2000f8e0203 */
[----:B------:R-:W1:Y:S01]  /*2470*/  LDCU UR45, c[0x0][0x598] ;  /* 0x0000b300ff2d77ac */ /* 0x000e620008000800 */
[----:B------:R-:W1:Y:S01]  /*2480*/  LDCU UR44, c[0x0][0x5ac] ;  /* 0x0000b580ff2c77ac */ /* 0x000e620008000800 */
[----:B----4-:R-:W-:Y:S01]  /*2490*/  IMAD R16, R16, UR5, R5 ;  /* 0x0000000510107c24 */ /* 0x010fe2000f8e0205 */
[----:B------:R-:W4:Y:S01]  /*24a0*/  LDCU UR39, c[0x0][0x5b0] ;  /* 0x0000b600ff2777ac */ /* 0x000f220008000800 */
        /* <DEDUP_REMOVED lines=8> */
[----:B------:R-:W-:-:S12]  /*2530*/  UIADD3 UR10, UPT, UPT, UR34, 0x60, URZ ;  /* 0x00000060220a7890 */ /* 0x000fd8000fffe0ff */
.L_x_35:
[----:B------:R-:W-:Y:S01]  /*2540*/  @!P6 MOV R5, 0xc000 ;  /* 0x0000c0000005e802 */ /* 0x000fe20000000f00 */
[----:B------:R-:W-:Y:S01]  /*2550*/  ULEA UR53, UR63, UR60, 0x3 ;  /* 0x0000003c3f357291 */ /* 0x000fe2000f8e18ff */
[----:B--2---:R-:W-:Y:S11]  /*2560*/  @P1 BRA `(.L_x_30) ;  /* 0x00000000000c1947 */ /* 0x004ff60003800000 */
[----:B------:R-:W-:Y:S04]  /*2570*/  SHF.L.U32 R7, R12, 0x1f, RZ ;  /* 0x0000001f0c077819 */ /* 0x000fe800000006ff */
[----:B------:R-:W2:Y:S02]  /*2580*/  SYNCS.PHASECHK.TRANS64.TRYWAIT P0, [UR53+0x20], R7 ;  /* 0x00002007ff0075a7 */ /* 0x000ea40008001135 */
[----:B--2---:R-:W-:Y:S05]  /*2590*/  @!P0 BRA `(.L_x_31) ;  /* 0x0000007400288947 */ /* 0x004fea0003800000 */
.L_x_30:
[----:B------:R1:W-:Y:S01]  /*25a0*/  @!P6 SYNCS.ARRIVE.TRANS64 RZ, [UR53], R5 ;  /* 0x00000005ffffe9a7 */ /* 0x0003e20008000035 */
[----:B------:R-:W-:Y:S04]  /*25b0*/  ULOP3.LUT UR5, UR62, 0x2, URZ, 0xfc, !UPT ;  /* 0x000000023e057892 */ /* 0x000fe8000f8efcff */
[----:B------:R-:W-:Y:S09]  /*25c0*/  UISETP.NE.AND UP0, UPT, UR5, 0x2, UPT ;  /* 0x000000020500788c */ /* 0x000ff2000bf05270 */
[----:B------:R-:W-:Y:S05]  /*25d0*/  BRA.U UP0, `(.L_x_32) ;  /* 0x0000000100047547 */ /* 0x000fea000b800000 */
[----:B-1--4-:R-:W-:Y:S05]  /*25e0*/  BPT.TRAP 0x1 ;  /* 0x000000040000795c */ /* 0x012fea0000300000 */
.L_x_32:
[----:B------:R-:W-:Y:S04]  /*25f0*/  BSSY.RECONVERGENT B0, `(.L_x_33) ;  /* 0x0000003000007945 */ /* 0x000fe80003800200 */
[----:B------:R-:W-:Y:S05]  /*2600*/  @P5 BRA `(.L_x_34) ;  /* 0x0000000000045947 */ /* 0x000fea0003800000 */
[----:B-1--4-:R-:W-:Y:S05]  /*2610*/  BPT.TRAP 0x1 ;  /* 0x000000040000795c */ /* 0x012fea0000300000 */
.L_x_34:
[----:B-1--4-:R-:W-:Y:S05]  /*2620*/  BSYNC.RECONVERGENT B0 ;  /* 0x0000000000007941 */ /* 0x012fea0003800200 */
.L_x_33:
[----:B------:R-:W-:Y:S01]  /*2630*/  UIADD3 UR8, UPT, UPT, UR63, 0x1, URZ ;  /* 0x000000013f087890 */ /* 0x000fe2000fffe0ff */
[----:B--2---:R-:W-:Y:S01]  /*2640*/  IMAD.MOV.U32 R4, RZ, RZ, 0x3 ;  /* 0x00000003ff047424 */ /* 0x004fe200078e00ff */
[----:B------:R-:W-:Y:S02]  /*2650*/  USHF.L.U32 UR55, UR31, 0x6, URZ ;  /* 0x000000061f377899 */ /* 0x000fe400080006ff */
[----:B------:R-:W-:Y:S02]  /*2660*/  UISETP.NE.AND UP5, UPT, UR8, 0x4, UPT ;  /* 0x000000040800788c */ /* 0x000fe4000bfa5270 */
[----:B------:R-:W-:Y:S02]  /*2670*/  ULEA UR14, UR63, UR51, 0xd ;  /* 0x000000333f0e7291 */ /* 0x000fe4000f8e68ff */
[----:B------:R-:W-:Y:S02]  /*2680*/  USEL UR5, URZ, 0x1, UP5 ;  /* 0x00000001ff057887 */ /* 0x000fe4000a800000 */
[----:B------:R-:W-:Y:S02]  /*2690*/  ULEA UR56, UR63, UR60, 0xe ;  /* 0x0000003c3f387291 */ /* 0x000fe4000f8e70ff */
[----:B------:R-:W-:Y:S02]  /*26a0*/  USEL UR63, UR8, URZ, UP5 ;  /* 0x000000ff083f7287 */ /* 0x000fe4000a800000 */
[----:B------:R-:W-:Y:S01]  /*26b0*/  UISETP.NE.AND UP2, UPT, UR47, 0x1, UPT ;  /* 0x000000012f00788c */ /* 0x000fe2000bf45270 */
[----:B------:R-:W-:Y:S01]  /*26c0*/  LOP3.LUT R12, R12, UR5, RZ, 0x3c, !PT ;  /* 0x000000050c0c7c12 */ /* 0x000fe2000f8e3cff */
[----:B------:R-:W-:Y:S02]  /*26d0*/  ULOP3.LUT UR5, UR55, UR23, URZ, 0xfc, !UPT ;  /* 0x0000001737057292 */ /* 0x000fe4000f8efcff */
[----:B------:R-:W-:Y:S01]  /*26e0*/  ULEA UR8, UR63, UR60, 0x3 ;  /* 0x0000003c3f087291 */ /* 0x000fe2000f8e18ff */
[----:B------:R-:W-:Y:S01]  /*26f0*/  SHF.L.U32 R6, R12, 0x1f, RZ ;  /* 0x0000001f0c067819 */ /* 0x000fe200000006ff */
[----:B------:R-:W-:Y:S01]  /*2700*/  UIMAD.WIDE.U32 UR12, UR5, UR46, URZ ;  /* 0x0000002e050c72a5 */ /* 0x000fe2000f8e00ff */
[----:B------:R-:W-:Y:S01]  /*2710*/  ELECT P0, URZ, PT ;  /* 0x0000000000ff782f */ /* 0x000fe20003800000 */
[----:B------:R-:W-:Y:S02]  /*2720*/  UIADD3 UR74, UP1, UPT, UR68, 0x80, URZ ;  /* 0x00000080444a7890 */ /* 0x000fe4000ff3e0ff */
[----:B------:R-:W-:Y:S03]  /*2730*/  UIADD3 UR52, UPT, UPT, UR56, 0x8800, URZ ;  /* 0x0000880038347890 */ /* 0x000fe6000fffe0ff */
[----:B------:R1:W2:Y:S01]  /*2740*/  SYNCS.PHASECHK.TRANS64.TRYWAIT P1, [UR8+0x20], R6 ;  /* 0x00002006ff0075a7 */ /* 0x0002a20008021108 */
[----:B------:R-:W-:Y:S02]  /*2750*/  UIADD3.X UR75, UPT, UPT, URZ, UR69, URZ, UP1, !UPT ;  /* 0x00000045ff4b7290 */ /* 0x000fe40008ffe4ff */
[----:B------:R-:W-:Y:S02]  /*2760*/  UISETP.NE.AND UP3, UPT, UR48, 0x1, UPT ;  /* 0x000000013000788c */ /* 0x000fe4000bf65270 */
[----:B------:R-:W-:Y:S02]  /*2770*/  UIADD3 UR56, UPT, UPT, UR56, 0xa800, URZ ;  /* 0x0000a80038387890 */ /* 0x000fe4000fffe0ff */
[----:B------:R-:W-:Y:S01]  /*2780*/  UISETP.NE.AND UP4, UPT, UR49, 0x1, UPT ;  /* 0x000000013100788c */ /* 0x000fe2000bf85270 */
[----:B------:R-:W-:Y:S01]  /*2790*/  @P0 IMAD.U32 R5, R3, 0x20, R2 ;  /* 0x0000002003050824 */ /* 0x000fe200078e0002 */
[----:B------:R-:W-:Y:S02]  /*27a0*/  UIADD3 UR70, UP0, UPT, UR68, 0x180, URZ ;  /* 0x0000018044467890 */ /* 0x000fe4000ff1e0ff */
[----:B------:R-:W-:Y:S01]  /*27b0*/  ULEA UR14, UR14, UR60, 0x2 ;  /* 0x0000003c0e0e7291 */ /* 0x000fe2000f8e10ff */
[----:B------:R-:W-:Y:S01]  /*27c0*/  @P0 IMAD.U32 R5, R16, 0x400, R5 ;  /* 0x0000040010050824 */ /* 0x000fe200078e0005 */
[----:B------:R-:W-:Y:S02]  /*27d0*/  UIADD3.X UR71, UPT, UPT, URZ, UR69, URZ, UP0, !UPT ;  /* 0x00000045ff477290 */ /* 0x000fe400087fe4ff */
[----:B------:R-:W-:Y:S02]  /*27e0*/  UIADD3 UR32, UPT, UPT, UR14, 0x18800, URZ ;  /* 0x000188000e207890 */ /* 0x000fe4000fffe0ff */
[----:B------:R-:W-:Y:S01]  /*27f0*/  UIADD3 UR24, UPT, UPT, UR14, 0x1a800, URZ ;  /* 0x0001a8000e187890 */ /* 0x000fe2000fffe0ff */
[----:B------:R-:W-:Y:S01]  /*2800*/  @P0 R2UR UR19, R5 ;  /* 0x00000000051302ca */ /* 0x000fe200000e0000 */
        /* <DEDUP_REMOVED lines=43> */
[----:B----4-:R-:W-:Y:S01]  /*2ac0*/  UMOV UR28, UR36 ;  /* 0x00000024001c7c82 */ /* 0x010fe20008000000 */
[----:B------:R-:W-:Y:S01]  /*2ad0*/  UMOV UR20, UR36 ;  /* 0x0000002400147c82 */ /* 0x000fe20008000000 */
[----:B------:R-:W-:Y:S01]  /*2ae0*/  UMOV UR11, UR35 ;  /* 0x00000023000b7c82 */ /* 0x000fe20008000000 */
[----:B------:R-:W-:Y:S01]  /*2af0*/  UMOV UR12, UR36 ;  /* 0x00000024000c7c82 */ /* 0x000fe20008000000 */
[----:B------:R-:W-:Y:S02]  /*2b00*/  UMOV UR14, UR38 ;  /* 0x00000026000e7c82 */ /* 0x000fe40008000000 */
[----:B------:R-:W-:Y:S01]  /*2b10*/  UMOV UR29, UR37 ;  /* 0x00000025001d7c82 */ /* 0x000fe20008000000 */
[----:B------:R-:W-:Y:S01]  /*2b20*/  UMOV UR21, UR37 ;  /* 0x0000002500157c82 */ /* 0x000fe20008000000 */
[----:B------:R1:W-:Y:S01]  /*2b30*/  UTMALDG.5D.IM2COL.MULTICAST [UR32], [UR70], UR72 ;  /* 0x00000020460073b4 */ /* 0x0003e20008060848 */
[----:B------:R-:W-:Y:S01]  /*2b40*/  UMOV UR13, UR37 ;  /* 0x00000025000d7c82 */ /* 0x000fe20008000000 */
[----:B------:R1:W-:Y:S01]  /*2b50*/  UTMALDG.5D.IM2COL.MULTICAST [UR24], [UR70], UR72 ;  /* 0x00000018460073b4 */ /* 0x0003e20008060848 */
[----:B------:R1:W-:Y:S01]  /*2b60*/  UTMALDG.5D.IM2COL.MULTICAST [UR16], [UR70], UR72 ;  /* 0x00000010460073b4 */ /* 0x0003e20008060848 */
[----:B------:R1:W-:Y:S02]  /*2b70*/  UTMALDG.5D.IM2COL.MULTICAST [UR8], [UR70], UR72 ;  /* 0x00000008460073b4 */ /* 0x0003e40008060848 */
[----:B-12---:R-:W-:Y:S05]  /*2b80*/  BRA.U UP0, `(.L_x_35) ;  /* 0xfffffff9006c7547 */ /* 0x006fea000b83ffff */
.L_x_29:
[----:B------:R-:W-:Y:S01]  /*2b90*/  SHF.L.U32 R3, R10, 0x1f, RZ ;  /* 0x0000001f0a037819 */ /* 0x000fe200000006ff */
[----:B------:R-:W-:-:S03]  /*2ba0*/  NOP ;  /* 0x0000000000007918 */ /* 0x000fc60000000000 */
[----:B------:R-:W4:Y:S02]  /*2bb0*/  SYNCS.PHASECHK.TRANS64.TRYWAIT P0, [UR60+0x90], R3 ;  /* 0x00009003ff0075a7 */ /* 0x000f24000800113c */
[----:B----4-:R-:W-:Y:S05]  /*2bc0*/  @!P0 BRA `(.L_x_36) ;  /* 0x0000006c00b48947 */ /* 0x010fea0003800000 */
.L_x_133:
[----:B------:R-:W4:Y:S01]  /*2bd0*/  LDS.128 R4, [UR60+0xd0] ;  /* 0x0000d03cff047984 */ /* 0x000f220008000c00 */
[----:B------:R-:W-:Y:S01]  /*2be0*/  UIADD3 UR4, UPT, UPT, UR60, 0x98, URZ ;  /* 0x000000983c047890 */ /* 0x000fe2000fffe0ff */
[----:B--2---:R-:W-:Y:S01]  /*2bf0*/  ISETP.GE.AND P1, PT, R26, 0x1, PT ;  /* 0x000000011a00780c */ /* 0x004fe20003f26270 */
[----:B------:R-:W-:Y:S01]  /*2c00*/  @!PT LDS RZ, [RZ] ;  /* 0x00000000fffff984 */ /* 0x000fe20000000800 */
[----:B------:R-:W-:Y:S01]  /*2c10*/  @!PT LDS RZ, [RZ] ;  /* 0x00000000fffff984 */ /* 0x000fe20000000800 */
[----:B------:R-:W-:Y:S01]  /*2c20*/  @!PT LDS RZ, [RZ] ;  /* 0x00000000fffff984 */ /* 0x000fe20000000800 */
[----:B------:R-:W-:Y:S01]  /*2c30*/  @!PT LDS RZ, [RZ] ;  /* 0x00000000fffff984 */ /* 0x000fe20000000800 */
[----:B------:R2:W-:Y:S06]  /*2c40*/  MEMBAR.ALL.CTA ;  /* 0x0000000000007992 */ /* 0x0005ec0000008000 */
[----:B--2---:R-:W2:Y:S01]  /*2c50*/  FENCE.VIEW.ASYNC.S ;  /* 0x00000000000073c6 */ /* 0x004ea20000000000 */
[----:B------:R-:W-:-:S09]  /*2c60*/  UPRMT UR4, URZ, 0x654, UR4 ;  /* 0x00000654ff047896 */ /* 0x000fd20008000004 */
[----:B--2---:R-:W-:Y:S01]  /*2c70*/  SYNCS.ARRIVE.TRANS64.RED.A1T0 RZ, [UR4], RZ ;  /* 0x000000ffffff79a7 */ /* 0x004fe20008100404 */
[----:B----4-:R-:W-:-:S13]  /*2c80*/  LOP3.LUT P0, RZ, R6, 0x1, RZ, 0xc0, !PT ;  /* 0x0000000106ff7812 */ /* 0x010fda000780c0ff */
[----:B------:R-:W-:Y:S02]  /*2c90*/  @P0 MOV R11, R4 ;  /* 0x00000004000b0202 */ /* 0x000fe40000000f00 */
[----:B------:R-:W-:Y:S01]  /*2ca0*/  @P0 LOP3.LUT R8, R5, 0xffff, RZ, 0xc0, !PT ;  /* 0x0000ffff05080812 */ /* 0x000fe200078ec0ff */
[----:B------:R-:W-:Y:S06]  /*2cb0*/  @!P1 BRA `(.L_x_37) ;  /* 0x0000000000b89947 */ /* 0x000fec0003800000 */
[----:B------:R-:W2:Y:S01]  /*2cc0*/  LDC.64 R4, c[0x0][0xc18] ;  /* 0x00030600ff047b82 */ /* 0x000ea20000000a00 */
[----:B------:R-:W-:-:S07]  /*2cd0*/  ISETP.NE.AND P3, PT, R26, 0x1, PT ;  /* 0x000000011a00780c */ /* 0x000fce0003f65270 */
[----:B------:R-:W4:Y:S08]  /*2ce0*/  LDC.64 R6, c[0x0][0xc10] ;  /* 0x00030400ff067b82 */ /* 0x000f300000000a00 */
[----:B------:R-:W3:Y:S08]  /*2cf0*/  LDC R13, c[0x0][0xc20] ;  /* 0x00030800ff0d7b82 */ /* 0x000ef00000000800 */
[----:B------:R-:W3:Y:S01]  /*2d00*/  LDC R16, c[0x0][0xc0c] ;  /* 0x00030300ff107b82 */ /* 0x000ee20000000800 */
[----:B--2---:R-:W-:Y:S01]  /*2d10*/  IMAD.HI.U32 R20, R0, R5, RZ ;  /* 0x0000000500147227 */ /* 0x004fe200078e00ff */
[----:B------:R-:W-:-:S06]  /*2d20*/  ISETP.NE.AND P1, PT, R4, 0x1, PT ;  /* 0x000000010400780c */ /* 0x000fcc0003f25270 */
[----:B-1----:R-:W1:Y:S01]  /*2d30*/  LDC.64 R2, c[0x0][0xc28] ;  /* 0x00030a00ff027b82 */ /* 0x002e620000000a00 */
[----:B----4-:R-:W-:-:S04]  /*2d40*/  IMAD.HI.U32 R18, R9, R6, RZ ;  /* 0x0000000609127227 */ /* 0x010fc800078e00ff */
[----:B------:R-:W-:Y:S01]  /*2d50*/  IMAD.HI.U32 R22, R11, R6, RZ ;  /* 0x000000060b167227 */ /* 0x000fe200078e00ff */
[----:B------:R-:W-:Y:S02]  /*2d60*/  SHF.R.U32.HI R18, RZ, R7, R18 ;  /* 0x00000007ff127219 */ /* 0x000fe40000011612 */
[----:B---3--:R-:W-:Y:S01]  /*2d70*/  SHF.R.U32.HI R15, RZ, R13, R20 ;  /* 0x0000000dff0f7219 */ /* 0x008fe20000011614 */
[----:B------:R-:W-:Y:S01]  /*2d80*/  IMAD.HI.U32 R20, R8, R5, RZ ;  /* 0x0000000508147227 */ /* 0x000fe200078e00ff */
[----:B------:R-:W-:Y:S02]  /*2d90*/  SHF.R.U32.HI R22, RZ, R7, R22 ;  /* 0x00000007ff167219 */ /* 0x000fe40000011616 */
[----:B------:R-:W-:Y:S02]  /*2da0*/  SEL R15, R0, R15, !P1 ;  /* 0x0000000f000f7207 */ /* 0x000fe40004800000 */
[----:B------:R-:W-:Y:S02]  /*2db0*/  SHF.R.U32.HI R13, RZ, R13, R20 ;  /* 0x0000000dff0d7219 */ /* 0x000fe40000011614 */
[----:B------:R-:W-:-:S02]  /*2dc0*/  ISETP.NE.AND P2, PT, R16, 0x1, PT ;  /* 0x000000011000780c */ /* 0x000fc40003f45270 */
[----:B------:R-:W-:Y:S02]  /*2dd0*/  SEL R13, R8, R13, !P1 ;  /* 0x0000000d080d7207 */ /* 0x000fe40004800000 */
[----:B------:R-:W-:Y:S02]  /*2de0*/  SEL R17, R9, R18, !P2 ;  /* 0x0000001209117207 */ /* 0x000fe40005000000 */
[----:B------:R-:W-:Y:S01]  /*2df0*/  SEL R5, R11, R22, !P2 ;  /* 0x000000160b057207 */ /* 0x000fe20005000000 */
[----:B-1----:R-:W-:Y:S01]  /*2e00*/  IMAD.HI.U32 R18, R15, R2, RZ ;  /* 0x000000020f127227 */ /* 0x002fe200078e00ff */
[----:B------:R-:W-:-:S03]  /*2e10*/  IADD3 R7, PT, PT, -R13, RZ, RZ ;  /* 0x000000ff0d077210 */ /* 0x000fc60007ffe1ff */
[----:B------:R-:W-:Y:S01]  /*2e20*/  IMAD.HI.U32 R6, R17, R2, RZ ;  /* 0x0000000211067227 */ /* 0x000fe200078e00ff */
[----:B------:R-:W-:-:S03]  /*2e30*/  @P3 SHF.R.U32.HI R15, RZ, R3, R18 ;  /* 0x00000003ff0f3219 */ /* 0x000fc60000011612 */
[----:B------:R-:W-:Y:S01]  /*2e40*/  IMAD R7, R4, R7, R8 ;  /* 0x0000000704077224 */ /* 0x000fe200078e0208 */
[----:B------:R-:W-:Y:S01]  /*2e50*/  @P3 SHF.R.U32.HI R17, RZ, R3, R6 ;  /* 0x00000003ff113219 */ /* 0x000fe20000011606 */
[----:B------:R-:W-:-:S04]  /*2e60*/  IMAD R15, R26, R15, RZ ;  /* 0x0000000f1a0f7224 */ /* 0x000fc800078e02ff */
[----:B------:R-:W-:Y:S01]  /*2e70*/  IMAD R6, R26, R17, RZ ;  /* 0x000000111a067224 */ /* 0x000fe200078e02ff */
[----:B------:R-:W-:-:S04]  /*2e80*/  ISETP.GE.AND P1, PT, R13, R15, PT ;  /* 0x0000000f0d00720c */ /* 0x000fc80003f26270 */
[----:B------:R-:W-:Y:S01]  /*2e90*/  ISETP.GE.OR P1, PT, R5, R6, P1 ;  /* 0x000000060500720c */ /* 0x000fe20000f26670 */
[----:B------:R-:W-:-:S05]  /*2ea0*/  IMAD.HI.U32 R6, R13, R2, RZ ;  /* 0x000000020d067227 */ /* 0x000fca00078e00ff */
[----:B------:R-:W-:-:S04]  /*2eb0*/  SHF.R.U32.HI R6, RZ, R3, R6 ;  /* 0x00000003ff067219 */ /* 0x000fc80000011606 */
[----:B------:R-:W-:-:S03]  /*2ec0*/  SEL R6, R13, R6, !P3 ;  /* 0x000000060d067207 */ /* 0x000fc60005800000 */
[----:B------:R-:W-:-:S04]  /*2ed0*/  @!P1 IMAD.HI.U32 R18, R5, R2, RZ ;  /* 0x0000000205129227 */ /* 0x000fc800078e00ff */
[----:B------:R-:W-:Y:S01]  /*2ee0*/  IMAD.MOV R2, RZ, RZ, -R6 ;  /* 0x000000ffff027224 */ /* 0x000fe200078e0a06 */
[----:B------:R-:W-:-:S03]  /*2ef0*/  @!P1 SHF.R.U32.HI R18, RZ, R3, R18 ;  /* 0x00000003ff129219 */ /* 0x000fc60000011612 */
[----:B------:R-:W-:Y:S01]  /*2f00*/  IMAD R2, R26, R2, R13 ;  /* 0x000000021a027224 */ /* 0x000fe200078e020d */
        /* <DEDUP_REMOVED lines=9> */
.L_x_37:
[----:B------:R-:W2:Y:S02]  /*2fa0*/  LDCU UR4, c[0x0][0xc30] ;  /* 0x00018600ff0477ac */ /* 0x000ea40008000800 */
[----:B--2---:R-:W-:-:S09]  /*2fb0*/  UISETP.NE.AND UP0, UPT, UR4, 0x1, UPT ;  /* 0x000000010400788c */ /* 0x004fd2000bf05270 */
[----:B------:R-:W-:Y:S05]  /*2fc0*/  BRA.U UP0, `(.L_x_38) ;  /* 0x0000000100407547 */ /* 0x000fea000b800000 */
[----:B------:R-:W2:Y:S08]  /*2fd0*/  LDC.64 R4, c[0x0][0xc10] ;  /* 0x00030400ff047b82 */ /* 0x000eb00000000a00 */
[----:B-1----:R-:W1:Y:S08]  /*2fe0*/  LDC.64 R2, c[0x0][0xc18] ;  /* 0x00030600ff027b82 */ /* 0x002e700000000a00 */
[----:B------:R-:W4:Y:S08]  /*2ff0*/  LDC R6, c[0x0][0xc20] ;  /* 0x00030800ff067b82 */ /* 0x000f300000000800 */
[----:B------:R-:W3:Y:S01]  /*3000*/  LDC R16, c[0x0][0xc0c] ;  /* 0x00030300ff107b82 */ /* 0x000ee20000000800 */
[----:B--2---:R-:W-:-:S05]  /*3010*/  IMAD.HI.U32 R4, R11, R4, RZ ;  /* 0x000000040b047227 */ /* 0x004fca00078e00ff */
[----:B------:R-:W-:Y:S01]  /*3020*/  SHF.R.U32.HI R4, RZ, R5, R4 ;  /* 0x00000005ff047219 */ /* 0x000fe20000011604 */
[----:B-1----:R-:W-:Y:S01]  /*3030*/  IMAD.HI.U32 R3, R8, R3, RZ ;  /* 0x0000000308037227 */ /* 0x002fe200078e00ff */
[----:B------:R-:W-:-:S04]  /*3040*/  ISETP.NE.AND P1, PT, R2, 0x1, PT ;  /* 0x000000010200780c */ /* 0x000fc80003f25270 */
[----:B----4-:R-:W-:-:S04]  /*3050*/  SHF.R.U32.HI R3, RZ, R6, R3 ;  /* 0x00000006ff037219 */ /* 0x010fc80000011603 */
[----:B------:R-:W-:Y:S02]  /*3060*/  SEL R3, R8, R3, !P1 ;  /* 0x0000000308037207 */ /* 0x000fe40004800000 */
[----:B---3--:R-:W-:-:S04]  /*3070*/  ISETP.NE.AND P2, PT, R16, 0x1, PT ;  /* 0x000000011000780c */ /* 0x008fc80003f45270 */
[----:B------:R-:W-:-:S05]  /*3080*/  SEL R4, R11, R4, !P2 ;  /* 0x000000040b047207 */ /* 0x000fca0005000000 */
[----:B------:R-:W-:Y:S02]  /*3090*/  IMAD.IADD R5, R3, 0x1, -R4 ;  /* 0x0000000103057824 */ /* 0x000fe400078e0a04 */
[----:B------:R-:W-:Y:S02]  /*30a0*/  IMAD.IADD R3, R4, 0x1, -R3 ;  /* 0x0000000104037824 */ /* 0x000fe400078e0a03 */
[----:B------:R-:W-:Y:S02]  /*30b0*/  IMAD R11, R5, R16, R11 ;  /* 0x00000010050b7224 */ /* 0x000fe400078e020b */
[----:B------:R-:W-:-:S07]  /*30c0*/  IMAD R8, R3, R2, R8 ;  /* 0x0000000203087224 */ /* 0x000fce00078e0208 */
.L_x_38:
[----:B------:R-:W-:Y:S01]  /*30d0*/  PLOP3.LUT P4, PT, PT, PT, PT, 0x80, 0x8 ;  /* 0x000000000008781c */ /* 0x000fe20003f8f070 */
[----:B------:R-:W-:Y:S01]  /*30e0*/  IMAD.IADD R21, R11, 0x1, R74 ;  /* 0x000000010b157824 */ /* 0x000fe200078e024a */
[----:B------:R-:W-:Y:S01]  /*30f0*/  LOP3.LUT R10, R10, 0x1, RZ, 0x3c, !PT ;  /* 0x000000010a0a7812 */ /* 0x000fe200078e3cff */
[----:B------:R-:W-:Y:S01]  /*3100*/  IMAD.IADD R19, R8, 0x1, R51 ;  /* 0x0000000108137824 */ /* 0x000fe200078e0233 */
[----:B------:R-:W-:Y:S09]  /*3110*/  @P0 BRA `(.L_x_39) ;  /* 0xffffffe400280947 */ /* 0x000ff2000383ffff */
[----:B------:R-:W-:Y:S01]  /*3120*/  UIADD3 UR60, UPT, UPT, UR60, 0x20, URZ ;  /* 0x000000203c3c7890 */ /* 0x000fe2000fffe0ff */
[----:B-1----:R-:W-:-:S03]  /*3130*/  SHF.L.U32 R3, R12, 0x1f, RZ ;  /* 0x0000001f0c037819 */ /* 0x002fc600000006ff */
[----:B------:R-:W-:-:S09]  /*3140*/  ULEA UR4, UR63, UR60, 0x3 ;  /* 0x0000003c3f047291 */ /* 0x000fd2000f8e18ff */
[----:B------:R-:W1:Y:S02]  /*3150*/  SYNCS.PHASECHK.TRANS64.TRYWAIT P0, [UR4], R3 ;  /* 0x00000003ff0075a7 */ /* 0x000e640008001104 */
[----:B-1----:R-:W-:Y:S05]  /*3160*/  @!P0 BRA `(.L_x_40) ;  /* 0x0000006800648947 */ /* 0x002fea0003800000 */
.L_x_135:
[----:B------:R-:W-:-:S04]  /*3170*/  UIADD3 UR5, UPT, UPT, UR63, 0x1, URZ ;  /* 0x000000013f057890 */ /* 0x000fc8000fffe0ff */
[----:B------:R-:W-:-:S04]  /*3180*/  UISETP.NE.AND UP0, UPT, UR5, 0x4, UPT ;  /* 0x000000040500788c */ /* 0x000fc8000bf05270 */
[----:B------:R-:W-:Y:S02]  /*3190*/  USEL UR6, URZ, 0x1, UP0 ;  /* 0x00000001ff067887 */ /* 0x000fe40008000000 */
[----:B------:R-:W-:-:S04]  /*31a0*/  USEL UR5, UR5, URZ, UP0 ;  /* 0x000000ff05057287 */ /* 0x000fc80008000000 */
[----:B------:R-:W-:Y:S01]  /*31b0*/  ULEA UR4, UR5, UR60, 0x3 ;  /* 0x0000003c05047291 */ /* 0x000fe2000f8e18ff */
[----:B------:R-:W-:-:S04]  /*31c0*/  LOP3.LUT R2, R12, UR6, RZ, 0x3c, !PT ;  /* 0x000000060c027c12 */ /* 0x000fc8000f8e3cff */
[----:B-1----:R-:W-:-:S04]  /*31d0*/  SHF.L.U32 R3, R2, 0x1f, RZ ;  /* 0x0000001f02037819 */ /* 0x002fc800000006ff */
[----:B------:R-:W1:Y:S02]  /*31e0*/  SYNCS.PHASECHK.TRANS64.TRYWAIT P0, [UR4], R3 ;  /* 0x00000003ff0075a7 */ /* 0x000e640008001104 */
[----:B-1----:R-:W-:Y:S05]  /*31f0*/  @!P0 BRA `(.L_x_41) ;  /* 0x0000006800588947 */ /* 0x002fea0003800000 */
.L_x_137:
        /* <DEDUP_REMOVED lines=9> */
.L_x_139:
[----:B------:R-:W-:-:S04]  /*3290*/  UIADD3 UR5, UPT, UPT, UR5, 0x1, URZ ;  /* 0x0000000105057890 */ /* 0x000fc8000fffe0ff */
[----:B------:R-:W-:-:S04]  /*32a0*/  UISETP.NE.AND UP0, UPT, UR5, 0x4, UPT ;  /* 0x000000040500788c */ /* 0x000fc8000bf05270 */
[----:B------:R-:W-:Y:S02]  /*32b0*/  USEL UR4, URZ, 0x1, UP0 ;  /* 0x00000001ff047887 */ /* 0x000fe40008000000 */
[----:B------:R-:W-:-:S04]  /*32c0*/  USEL UR5, UR5, URZ, UP0 ;  /* 0x000000ff05057287 */ /* 0x000fc80008000000 */
[----:B------:R-:W-:Y:S01]  /*32d0*/  ULEA UR5, UR5, UR60, 0x3 ;  /* 0x0000003c05057291 */ /* 0x000fe2000f8e18ff */
[----:B-1----:R-:W-:-:S04]  /*32e0*/  LOP3.LUT R3, R2, UR4, RZ, 0x3c, !PT ;  /* 0x0000000402037c12 */ /* 0x002fc8000f8e3cff */
[----:B------:R-:W-:Y:S01]  /*32f0*/  SHF.L.U32 R3, R3, 0x1f, RZ ;  /* 0x0000001f03037819 */ /* 0x000fe200000006ff */
[----:B------:R-:W-:-:S07]  /*3300*/  IMAD.U32 R0, RZ, RZ, UR5 ;  /* 0x00000005ff007e24 */ /* 0x000fce000f8e00ff */
.L_x_43:
[----:B-1----:R1:W2:Y:S02]  /*3310*/  SYNCS.PHASECHK.TRANS64.TRYWAIT P0, [R0+URZ], R3 ;  /* 0x00000003000075a7 */ /* 0x0022a400080011ff */
[----:B--2---:R-:W-:Y:S05]  /*3320*/  @!P0 NANOSLEEP.SYNCS 0x989680 ;  /* 0x009896800000895d */ /* 0x004fea0003900000 */
[----:B------:R-:W2:Y:S02]  /*3330*/  @!P0 SYNCS.PHASECHK.TRANS64 P0, [R0+URZ], R3 ;  /* 0x00000003000085a7 */ /* 0x000ea400080010ff */
[----:B--2---:R-:W-:Y:S05]  /*3340*/  @P0 EXIT ;  /* 0x000000000000094d */ /* 0x004fea0003800000 */
[----:B------:R-:W-:Y:S05]  /*3350*/  BRA `(.L_x_43) ;  /* 0xfffffffc00ec7947 */ /* 0x000fea000383ffff */
.L_x_21:
[----:B------:R-:W-:-:S04]  /*3360*/  UISETP.NE.AND UP1, UPT, UR49, URZ, UPT ;  /* 0x000000ff3100728c */ /* 0x000fc8000bf25270 */
[----:B------:R-:W-:-:S09]  /*3370*/  UISETP.NE.OR UP1, UPT, UR4, 0x1, UP1 ;  /* 0x000000010400788c */ /* 0x000fd20008f25670 */
[----:B------:R-:W-:Y:S05]  /*3380*/  BRA.U UP1, `(.L_x_44) ;  /* 0x0000000101b07547 */ /* 0x000fea000b800000 */
[----:B------:R-:W-:Y:S01]  /*3390*/  UMOV UR4, 0x400 ;  /* 0x0000040000047882 */ /* 0x000fe20000000000 */
[----:B------:R-:W-:Y:S01]  /*33a0*/  HFMA2 R2, -RZ, RZ, 0, 5.9604644775390625e-08 ;  /* 0x00000001ff027431 */ /* 0x000fe200000001ff */
[----:B------:R-:W-:Y:S01]  /*33b0*/  ULEA UR49, UR49, UR4, 0x18 ;  /* 0x0000000431317291 */ /* 0x000fe2000f8ec0ff */
[----:B------:R-:W-:Y:S01]  /*33c0*/  ISETP.GE.U32.AND P0, PT, R8, 0x2, PT ;  /* 0x000000020800780c */ /* 0x000fe20003f06070 */
[----:B------:R-:W-:Y:S02]  /*33d0*/  IMAD.MOV.U32 R3, RZ, RZ, RZ ;  /* 0x000000ffff037224 */ /* 0x000fe400078e00ff */
[----:B------:R-:W-:Y:S02]  /*33e0*/  UIADD3 UR6, UPT, UPT, UR49, 0x98, URZ ;  /* 0x0000009831067890 */ /* 0x000fe4000fffe0ff */
[----:B------:R-:W-:Y:S02]  /*33f0*/  UIADD3 UR7, UPT, UPT, UR49, 0x90, URZ ;  /* 0x0000009031077890 */ /* 0x000fe4000fffe0ff */
[----:B------:R-:W-:-:S12]  /*3400*/  UPRMT UR6, URZ, 0x654, UR6 ;  /* 0x00000654ff067896 */ /* 0x000fd80008000006 */
.L_x_47:
[----:B------:R-:W-:Y:S01]  /*3410*/  SHF.L.U32 R7, R2, 0x1f, RZ ;  /* 0x0000001f02077819 */ /* 0x000fe200000006ff */
[----:B------:R-:W-:Y:S02]  /*3420*/  IMAD.U32 R9, RZ, RZ, UR7 ;  /* 0x00000007ff097e24 */ /* 0x000fe4000f8e00ff */
[----:B------:R-:W-:Y:S01]  /*3430*/  @!P0 IMAD.MOV.U32 R5, RZ, RZ, 0x10 ;  /* 0x00000010ff058424 */ /* 0x000fe200078e00ff */
[----:B------:R-:W2:Y:S02]  /*3440*/  SYNCS.PHASECHK.TRANS64.TRYWAIT P1, [UR49+0x98], R7 ;  /* 0x00009807ff0075a7 */ /* 0x000ea40008021131 */
[----:B------:R-:W-:-:S04]  /*3450*/  PRMT R9, R8, 0x654, R9 ;  /* 0x0000065408097816 */ /* 0x000fc80000000009 */
[----:B------:R-:W-:Y:S01]  /*3460*/  SEL R0, R9, R0, !P0 ;  /* 0x0000000009007207 */ /* 0x000fe20004000000 */
[----:B--2---:R-:W-:Y:S06]  /*3470*/  @!P1 BRA `(.L_x_45) ;  /* 0x0000006400e89947 */ /* 0x004fec0003800000 */
.L_x_141:
[----:B------:R-:W-:Y:S01]  /*3480*/  UIADD3 UR4, UPT, UPT, UR49, 0xd0, URZ ;  /* 0x000000d031047890 */ /* 0x000fe2000fffe0ff */
[----:B------:R3:W-:Y:S01]  /*3490*/  @!P0 SYNCS.ARRIVE.TRANS64.RED RZ, [R0+URZ], R5 ;  /* 0x0000000500ff89a7 */ /* 0x0007e200080004ff */
[----:B------:R-:W-:Y:S01]  /*34a0*/  UIADD3 UR5, UPT, UPT, UR49, 0x90, URZ ;  /* 0x0000009031057890 */ /* 0x000fe2000fffe0ff */
[----:B------:R-:W-:-:S08]  /*34b0*/  LOP3.LUT R2, R2, 0x1, RZ, 0x3c, !PT ;  /* 0x0000000102027812 */ /* 0x000fd000078e3cff */
[----:B------:R-:W-:Y:S06]  /*34c0*/  UGETNEXTWORKID.BROADCAST [UR4], [UR5] ;  /* 0x00000000040073ca */ /* 0x000fec0008000100 */
[----:B---3--:R-:W-:-:S04]  /*34d0*/  SHF.L.U32 R5, R3, 0x1f, RZ ;  /* 0x0000001f03057819 */ /* 0x008fc800000006ff */
[----:B------:R-:W3:Y:S02]  /*34e0*/  SYNCS.PHASECHK.TRANS64.TRYWAIT P1, [UR49+0x90], R5 ;  /* 0x00009005ff0075a7 */ /* 0x000ee40008021131 */
[----:B---3--:R-:W-:Y:S05]  /*34f0*/  @!P1 BRA `(.L_x_46) ;  /* 0x0000006400e09947 */ /* 0x008fea0003800000 */
.L_x_143:
[----:B--2---:R-:W2:Y:S01]  /*3500*/  LDS.128 R4, [UR49+0xd0] ;  /* 0x0000d031ff047984 */ /* 0x004ea20008000c00 */
[----:B------:R-:W-:Y:S01]  /*3510*/  LOP3.LUT R3, R3, 0x1, RZ, 0x3c, !PT ;  /* 0x0000000103037812 */ /* 0x000fe200078e3cff */
[----:B------:R-:W-:Y:S01]  /*3520*/  @!PT LDS RZ, [RZ] ;  /* 0x00000000fffff984 */ /* 0x000fe20000000800 */
[----:B------:R-:W-:Y:S01]  /*3530*/  @!PT LDS RZ, [RZ] ;  /* 0x00000000fffff984 */ /* 0x000fe20000000800 */
[----:B------:R-:W-:Y:S01]  /*3540*/  @!PT LDS RZ, [RZ] ;  /* 0x00000000fffff984 */ /* 0x000fe20000000800 */
[----:B------:R-:W-:Y:S01]  /*3550*/  @!PT LDS RZ, [RZ] ;  /* 0x00000000fffff984 */ /* 0x000fe20000000800 */
[----:B------:R3:W-:Y:S06]  /*3560*/  MEMBAR.ALL.CTA ;  /* 0x0000000000007992 */ /* 0x0007ec0000008000 */
[----:B---3--:R-:W3:Y:S02]  /*3570*/  FENCE.VIEW.ASYNC.S ;  /* 0x00000000000073c6 */ /* 0x008ee40000000000 */
[----:B---3--:R-:W-:Y:S01]  /*3580*/  SYNCS.ARRIVE.TRANS64.RED.A1T0 RZ, [UR6], RZ ;  /* 0x000000ffffff79a7 */ /* 0x008fe20008100406 */
[----:B--2---:R-:W-:-:S13]  /*3590*/  LOP3.LUT P1, RZ, R6, 0x1, RZ, 0xc0, !PT ;  /* 0x0000000106ff7812 */ /* 0x004fda000782c0ff */
[----:B------:R-:W-:Y:S05]  /*35a0*/  @P1 BRA `(.L_x_47) ;  /* 0xfffffffc00981947 */ /* 0x000fea000383ffff */
[----:B------:R-:W-:-:S04]  /*35b0*/  SHF.L.U32 R0, R2, 0x1f, RZ ;  /* 0x0000001f02007819 */ /* 0x000fc800000006ff */
[----:B------:R-:W2:Y:S02]  /*35c0*/  SYNCS.PHASECHK.TRANS64 P0, [UR49+0x98], R0 ;  /* 0x00009800ff0075a7 */ /* 0x000ea40008001031 */
[----:B-12---:R-:W-:Y:S05]  /*35d0*/  @P0 EXIT ;  /* 0x000000000000094d */ /* 0x006fea0003800000 */
[----:B------:R-:W-:-:S07]  /*35e0*/  MOV R0, UR49 ;  /* 0x0000003100007c02 */ /* 0x000fce0008000f00 */
.L_x_48:
[----:B-1----:R-:W-:-:S04]  /*35f0*/  SHF.L.U32 R3, R2, 0x1f, RZ ;  /* 0x0000001f02037819 */ /* 0x002fc800000006ff */
[----:B------:R1:W2:Y:S03]  /*3600*/  SYNCS.PHASECHK.TRANS64.TRYWAIT P0, [R0+URZ+0x98], R3 ;  /* 0x00009803000075a7 */ /* 0x0002a600080011ff */
[----:B--2---:R-:W-:Y:S05]  /*3610*/  @!P0 NANOSLEEP.SYNCS 0x989680 ;  /* 0x009896800000895d */ /* 0x004fea0003900000 */
[----:B------:R-:W2:Y:S02]  /*3620*/  @!P0 SYNCS.PHASECHK.TRANS64 P0, [R0+URZ+0x98], R3 ;  /* 0x00009803000085a7 */ /* 0x000ea400080010ff */
[----:B--2---:R-:W-:Y:S05]  /*3630*/  @P0 EXIT ;  /* 0x000000000000094d */ /* 0x004fea0003800000 */
[----:B------:R-:W-:Y:S05]  /*3640*/  BRA `(.L_x_48) ;  /* 0xfffffffc00e87947 */ /* 0x000fea000383ffff */
.L_x_44:
[----:B------:R-:W-:Y:S05]  /*3650*/  BRA.U UP4, `(.L_x_49) ;  /* 0x0000001104047547 */ /* 0x000fea000b800000 */
[----:B------:R-:W-:Y:S01]  /*3660*/  UMOV UR4, 0x40 ;  /* 0x0000004000047882 */ /* 0x000fe20000000000 */
[----:B------:R-:W-:Y:S01]  /*3670*/  NOP ;  /* 0x0000000000007918 */ /* 0x000fe20000000000 */
[----:B------:R-:W-:Y:S01]  /*3680*/  ULEA UR4, UR49, UR4, 0x18 ;  /* 0x0000000431047291 */ /* 0x000fe2000f8ec0ff */
[----:B------:R-:W-:Y:S02]  /*3690*/  UMOV UR5, 0x400 ;  /* 0x0000040000057882 */ /* 0x000fe40000000000 */
[----:B------:R-:W-:-:S06]  /*36a0*/  ULEA UR49, UR49, UR5, 0x18 ;  /* 0x0000000531317291 */ /* 0x000fcc000f8ec0ff */
[----:B------:R-:W2:Y:S02]  /*36b0*/  LDS.U8 R2, [UR4+0x1c] ;  /* 0x00001c04ff027984 */ /* 0x000ea40008000000 */
[----:B--2---:R-:W-:-:S13]  /*36c0*/  ISETP.NE.AND P0, PT, R2, RZ, PT ;  /* 0x000000ff0200720c */ /* 0x004fda0003f05270 */
[----:B------:R-:W-:Y:S05]  /*36d0*/  @P0 BRA `(.L_x_50) ;  /* 0x0000000000580947 */ /* 0x000fea0003800000 */
[----:B------:R-:W-:-:S13]  /*36e0*/  ELECT P0, URZ, PT ;  /* 0x0000000000ff782f */ /* 0x000fda0003800000 */
[----:B------:R-:W-:Y:S05]  /*36f0*/  @!P0 BRA `(.L_x_51) ;  /* 0x0000000000608947 */ /* 0x000fea0003800000 */
[----:B------:R-:W-:Y:S01]  /*3700*/  UMOV UR5, 0x10 ;  /* 0x0000001000057882 */ /* 0x000fe20000000000 */
[----:B------:R-:W-:Y:S01]  /*3710*/  HFMA2 R2, -RZ, RZ, 0, 5.9604644775390625e-08 ;  /* 0x00000001ff027431 */ /* 0x000fe200000001ff */
[----:B------:R-:W-:-:S03]  /*3720*/  MOV R3, 0xffff ;  /* 0x0000ffff00037802 */ /* 0x000fc60000000f00 */
[----:B------:R-:W-:Y:S04]  /*3730*/  DEPBAR.LE SB2, 0x36 ;  /* 0x0000ad800000791a */ /* 0x000fe80000000000 */
[----:B------:R-:W2:Y:S02]  /*3740*/  UTCATOMSWS.FIND_AND_SET.ALIGN UP0, UR5, UR5 ;  /* 0x00000005000575e3 */ /* 0x000ea40008000800 */
[----:B--2---:R-:W-:Y:S01]  /*3750*/  MOV R4, UR5 ;  /* 0x0000000500047c02 */ /* 0x004fe20008000f00 */
[----:B------:R-:W-:Y:S06]  /*3760*/  BRA.U UP0, `(.L_x_52) ;  /* 0x0000000100187547 */ /* 0x000fec000b800000 */
.L_x_53:
[----:B------:R-:W-:Y:S05]  /*3770*/  NANOSLEEP 0x64 ;  /* 0x000000640000795d */ /* 0x000fea0003800000 */
[----:B------:R-:W-:-:S05]  /*3780*/  UMOV UR5, 0x10 ;  /* 0x0000001000057882 */ /* 0x000fca0000000000 */
[----:B------:R-:W-:Y:S04]  /*3790*/  DEPBAR.LE SB2, 0x36 ;  /* 0x0000ad800000791a */ /* 0x000fe80000000000 */
[----:B------:R-:W2:Y:S02]  /*37a0*/  UTCATOMSWS.FIND_AND_SET.ALIGN UP0, UR5, UR5 ;  /* 0x00000005000575e3 */ /* 0x000ea40008000800 */
[----:B--2---:R-:W-:Y:S01]  /*37b0*/  MOV R4, UR5 ;  /* 0x0000000500047c02 */ /* 0x004fe20008000f00 */
[----:B------:R-:W-:Y:S05]  /*37c0*/  BRA.U !UP0, `(.L_x_53) ;  /* 0xfffffffd08e87547 */ /* 0x000fea000b83ffff */
.L_x_52:
[-C--:B------:R-:W-:Y:S02]  /*37d0*/  SHF.L.U32 R3, R3, R4.reuse, RZ ;  /* 0x0000000403037219 */ /* 0x080fe400000006ff */
[----:B------:R-:W-:Y:S01]  /*37e0*/  SHF.L.U32 R2, R2, R4, RZ ;  /* 0x0000000402027219 */ /* 0x000fe200000006ff */
[----:B------:R-:W-:Y:S02]  /*37f0*/  IMAD.SHL.U32 R4, R4, 0x20, RZ ;  /* 0x0000002004047824 */ /* 0x000fe400078e00ff */
[----:B------:R2:W-:Y:S04]  /*3800*/  ATOMS.OR RZ, [UR4+0x14], R3 ;  /* 0x00001403ffff798c */ /* 0x0005e8000b000004 */
[----:B------:R2:W-:Y:S04]  /*3810*/  ATOMS.OR RZ, [UR4+0x18], R2 ;  /* 0x00001802ffff798c */ /* 0x0005e8000b000004 */
[----:B------:R2:W-:Y:S01]  /*3820*/  STS [UR49+0xe0], R4 ;  /* 0x0000e004ff007988 */ /* 0x0005e20008000831 */
[----:B------:R-:W-:Y:S05]  /*3830*/  BRA `(.L_x_51) ;  /* 0x0000000000107947 */ /* 0x000fea0003800000 */
.L_x_50:
[----:B------:R-:W-:-:S05]  /*3840*/  MOV R2, 0xffffffff ;  /* 0xffffffff00027802 */ /* 0x000fca0000000f00 */
[----:B------:R2:W-:Y:S02]  /*3850*/  STS [UR49+0xe0], R2 ;  /* 0x0000e002ff007988 */ /* 0x0005e40008000831 */
[----:B--2---:R-:W-:Y:S02]  /*3860*/  MOV R2, 0x3880 ;  /* 0x0000388000027802 */ /* 0x004fe40000000f00 */
[----:B-1---5:R-:W-:Y:S05]  /*3870*/  CALL.REL.NOINC `($__internal_1_$__cuda_sm10x_tcgen05_guardrail_trap_phase_invalid_during_alloc) ;  /* 0x0000006800f47944 */ /* 0x022fea0003c00000 */
.L_x_51:
[----:B------:R-:W-:Y:S05]  /*3880*/  WARPSYNC.ALL ;  /* 0x0000000000007948 */ /* 0x000fea0003800000 */
[----:B------:R-:W3:Y:S01]  /*3890*/  S2UR UR7, SR_CgaCtaId ;  /* 0x00000000000779c3 */ /* 0x000ee20000008800 */
[----:B------:R-:W-:Y:S01]  /*38a0*/  UMOV UR4, 0x400 ;  /* 0x0000040000047882 */ /* 0x000fe20000000000 */
[----:B------:R-:W-:-:S06]  /*38b0*/  NOP ;  /* 0x0000000000007918 */ /* 0x000fcc0000000000 */
[----:B------:R-:W-:Y:S06]  /*38c0*/  BAR.ARV 0x6, 0xa0 ;  /* 0x0182800000007b1d */ /* 0x000fec0000002000 */
[----:B------:R-:W4:Y:S01]  /*38d0*/  LDCU UR8, c[0x0][0x394] ;  /* 0x00007280ff0877ac */ /* 0x000f220008000800 */
[----:B------:R-:W-:Y:S01]  /*38e0*/  LOP3.LUT R0, R0, 0xffff, RZ, 0xc0, !PT ;  /* 0x0000ffff00007812 */ /* 0x000fe200078ec0ff */
[----:B------:R-:W-:Y:S02]  /*38f0*/  IMAD.MOV.U32 R9, RZ, RZ, 0x1 ;  /* 0x00000001ff097424 */ /* 0x000fe400078e00ff */
[----:B------:R-:W-:Y:S01]  /*3900*/  IMAD.MOV.U32 R8, RZ, RZ, RZ ;  /* 0x000000ffff087224 */ /* 0x000fe200078e00ff */
[----:B------:R-:W-:Y:S01]  /*3910*/  R2UR UR10, R0 ;  /* 0x00000000000a72ca */ /* 0x000fe200000e0000 */
[----:B--2---:R-:W-:Y:S01]  /*3920*/  IMAD.MOV.U32 R3, RZ, RZ, RZ ;  /* 0x000000ffff037224 */ /* 0x004fe200078e00ff */
[----:B------:R-:W-:Y:S01]  /*3930*/  UMOV UR19, URZ ;  /* 0x000000ff00137c82 */ /* 0x000fe20008000000 */
[----:B------:R-:W-:Y:S01]  /*3940*/  UMOV UR18, URZ ;  /* 0x000000ff00127c82 */ /* 0x000fe20008000000 */
[----:B------:R-:W-:Y:S01]  /*3950*/  UMOV UR34, 0x0 ;  /* 0x0000000000227882 */ /* 0x000fe20000000000 */
[----:B---3--:R-:W-:Y:S01]  /*3960*/  ULEA UR7, UR7, UR4, 0x18 ;  /* 0x0000000407077291 */ /* 0x008fe2000f8ec0ff */
[----:B------:R-:W2:Y:S03]  /*3970*/  LDCU UR4, c[0x0][0x394] ;  /* 0x00007280ff0477ac */ /* 0x000ea60008000800 */
[----:B------:R-:W-:-:S02]  /*3980*/  UIADD3 UR12, UPT, UPT, UR7, 0x8800, URZ ;  /* 0x00008800070c7890 */ /* 0x000fc4000fffe0ff */
[----:B----4-:R-:W-:-:S03]  /*3990*/  UIADD3 UR8, UPT, UPT, UR8, 0x3f, URZ ;  /* 0x0000003f08087890 */ /* 0x010fc6000fffe0ff */
[----:B------:R-:W3:Y:S01]  /*39a0*/  LDS R2, [UR7+0xe0] ;  /* 0x0000e007ff027984 */ /* 0x000ee20008000800 */
[----:B------:R-:W-:Y:S02]  /*39b0*/  UIADD3 UR13, UPT, UPT, UR7, 0x18800, URZ ;  /* 0x00018800070d7890 */ /* 0x000fe4000fffe0ff */
[----:B------:R-:W-:Y:S02]  /*39c0*/  USHF.R.S32.HI UR6, URZ, 0x1f, UR8 ;  /* 0x0000001fff067899 */ /* 0x000fe40008011408 */
[----:B------:R-:W-:Y:S02]  /*39d0*/  USHF.R.U32.HI UR12, URZ, 0x4, UR12 ;  /* 0x00000004ff0c7899 */ /* 0x000fe4000801160c */
[----:B------:R-:W-:Y:S02]  /*39e0*/  ULEA.HI UR6, UR6, UR8, URZ, 0x6 ;  /* 0x0000000806067291 */ /* 0x000fe4000f8f30ff */
[----:B------:R-:W-:Y:S02]  /*39f0*/  USHF.R.U32.HI UR13, URZ, 0x4, UR13 ;  /* 0x00000004ff0d7899 */ /* 0x000fe4000801160d */
[----:B------:R-:W-:-:S02]  /*3a00*/  USHF.R.S32.HI UR6, URZ, 0x6, UR6 ;  /* 0x00000006ff067899 */ /* 0x000fc40008011406 */
[----:B------:R-:W-:Y:S02]  /*3a10*/  UIADD3 UR5, UPT, UPT, UR7, 0x98, URZ ;  /* 0x0000009807057890 */ /* 0x000fe4000fffe0ff */
[----:B------:R-:W-:Y:S02]  /*3a20*/  UISETP.LT.AND UP0, UPT, UR6, 0x1, UPT ;  /* 0x000000010600788c */ /* 0x000fe4000bf01270 */
[----:B------:R-:W-:Y:S02]  /*3a30*/  ULOP3.LUT UR12, UR12, 0x3fff, URZ, 0xc0, !UPT ;  /* 0x00003fff0c0c7892 */ /* 0x000fe4000f8ec0ff */
[----:B------:R-:W-:Y:S02]  /*3a40*/  ULOP3.LUT UR13, UR13, 0x3fff, URZ, 0xc0, !UPT ;  /* 0x00003fff0d0d7892 */ /* 0x000fe4000f8ec0ff */
[----:B------:R-:W-:Y:S01]  /*3a50*/  USEL UR11, UR6, 0x1, !UP0 ;  /* 0x00000001060b7887 */ /* 0x000fe2000c000000 */
[----:B------:R-:W-:Y:S01]  /*3a60*/  UMOV UR35, 0x4218910 ;  /* 0x0421891000237882 */ /* 0x000fe20000000000 */
        /* <DEDUP_REMOVED lines=8> */
[----:B------:R-:W-:-:S02]  /*3af0*/  UPRMT UR5, URZ, 0x654, UR5 ;  /* 0x00000654ff057896 */ /* 0x000fc40008000005 */
[----:B------:R-:W-:Y:S02]  /*3b00*/  ULOP3.LUT UR12, UR12, 0x2000000, URZ, 0xfc, !UPT ;  /* 0x020000000c0c7892 */ /* 0x000fe4000f8efcff */
[----:B------:R-:W-:Y:S02]  /*3b10*/  ULOP3.LUT UR13, UR13, 0x2000000, URZ, 0xfc, !UPT ;  /* 0x020000000d0d7892 */ /* 0x000fe4000f8efcff */
[----:B------:R-:W-:Y:S01]  /*3b20*/  UIADD3 UR11, UPT, UPT, -UR11, URZ, URZ ;  /* 0x000000ff0b0b7290 */ /* 0x000fe2000fffe1ff */
[C---:B---3--:R-:W-:Y:S01]  /*3b30*/  VIADD R5, R2.reuse, 0x80 ;  /* 0x0000008002057836 */ /* 0x048fe20000000000 */
[----:B------:R-:W-:Y:S01]  /*3b40*/  LOP3.LUT R4, R2, 0xffff, RZ, 0xc0, !PT ;  /* 0x0000ffff02047812 */ /* 0x000fe200078ec0ff */
[----:B--2---:R-:W-:Y:S01]  /*3b50*/  UISETP.GE.AND UP3, UPT, UR4, 0x1, UPT ;  /* 0x000000010400788c */ /* 0x004fe2000bf66270 */
[----:B------:R-:W-:Y:S02]  /*3b60*/  UMOV UR24, 0x0 ;  /* 0x0000000000187882 */ /* 0x000fe40000000000 */
[----:B------:R-:W-:Y:S01]  /*3b70*/  LOP3.LUT R5, R5, 0xffff, RZ, 0xc0, !PT ;  /* 0x0000ffff05057812 */ /* 0x000fe200078ec0ff */
[----:B------:R-:W-:Y:S01]  /*3b80*/  UMOV UR25, 0x4218910 ;  /* 0x0421891000197882 */ /* 0x000fe20000000000 */
[----:B------:R-:W-:Y:S01]  /*3b90*/  UMOV UR22, 0x0 ;  /* 0x0000000000167882 */ /* 0x000fe20000000000 */
[----:B------:R-:W-:Y:S01]  /*3ba0*/  UMOV UR23, 0x4218910 ;  /* 0x0421891000177882 */ /* 0x000fe20000000000 */
[----:B------:R-:W-:Y:S01]  /*3bb0*/  UMOV UR20, 0x0 ;  /* 0x0000000000147882 */ /* 0x000fe20000000000 */
[----:B------:R2:W-:Y:S01]  /*3bc0*/  STL.64 [R1], R4 ;  /* 0x0000000401007387 */ /* 0x0005e20000100a00 */
[----:B------:R-:W-:-:S05]  /*3bd0*/  UMOV UR21, 0x4218910 ;  /* 0x0421891000157882 */ /* 0x000fca0000000000 */
.L_x_60:
[----:B--2---:R-:W-:-:S04]  /*3be0*/  SHF.L.U32 R5, R8, 0x1f, RZ ;  /* 0x0000001f08057819 */ /* 0x004fc800000006ff */
[----:B------:R-:W2:Y:S02]  /*3bf0*/  SYNCS.PHASECHK.TRANS64.TRYWAIT P0, [UR7+0x90], R5 ;  /* 0x00009005ff0075a7 */ /* 0x000ea40008001107 */
[----:B--23--:R-:W-:Y:S05]  /*3c00*/  @!P0 BRA `(.L_x_54) ;  /* 0x0000006000348947 */ /* 0x00cfea0003800000 */
.L_x_145:
[----:B--2---:R-:W2:Y:S01]  /*3c10*/  LDS.128 R4, [UR7+0xd0] ;  /* 0x0000d007ff047984 */ /* 0x004ea20008000c00 */
[----:B------:R-:W-:Y:S01]  /*3c20*/  ULEA UR9, UR19, UR7, 0x3 ;  /* 0x0000000713097291 */ /* 0x000fe2000f8e18ff */
[----:B------:R-:W-:Y:S01]  /*3c30*/  SHF.L.U32 R0, R9, 0x1f, RZ ;  /* 0x0000001f09007819 */ /* 0x000fe200000006ff */
[----:B------:R-:W-:Y:S01]  /*3c40*/  @!PT LDS RZ, [RZ] ;  /* 0x00000000fffff984 */ /* 0x000fe20000000800 */
[----:B------:R-:W-:Y:S01]  /*3c50*/  @!PT LDS RZ, [RZ] ;  /* 0x00000000fffff984 */ /* 0x000fe20000000800 */
[----:B------:R-:W-:Y:S01]  /*3c60*/  @!PT LDS RZ, [RZ] ;  /* 0x00000000fffff984 */ /* 0x000fe20000000800 */
[----:B------:R-:W-:Y:S01]  /*3c70*/  @!PT LDS RZ, [RZ] ;  /* 0x00000000fffff984 */ /* 0x000fe20000000800 */
[----:B------:R3:W-:Y:S06]  /*3c80*/  MEMBAR.ALL.CTA ;  /* 0x0000000000007992 */ /* 0x0007ec0000008000 */
[----:B---3--:R-:W3:Y:S02]  /*3c90*/  FENCE.VIEW.ASYNC.S ;  /* 0x00000000000073c6 */ /* 0x008ee40000000000 */
[----:B---3--:R-:W-:Y:S01]  /*3ca0*/  SYNCS.ARRIVE.TRANS64.RED.A1T0 RZ, [UR5], RZ ;  /* 0x000000ffffff79a7 */ /* 0x008fe20008100405 */
[----:B------:R-:W3:Y:S01]  /*3cb0*/  SYNCS.PHASECHK.TRANS64.TRYWAIT P0, [UR9+0xb0], R0 ;  /* 0x0000b000ff0075a7 */ /* 0x000ee20008001109 */
[----:B--2---:R-:W-:Y:S01]  /*3cc0*/  LOP3.LUT P3, RZ, R6, 0x1, RZ, 0xc0, !PT ;  /* 0x0000000106ff7812 */ /* 0x004fe2000786c0ff */
[----:B---3--:R-:W-:-:S12]  /*3cd0*/  @!P0 BRA `(.L_x_55) ;  /* 0x0000006000188947 */ /* 0x008fd80003800000 */
.L_x_147:
[----:B------:R-:W-:Y:S05]  /*3ce0*/  BRA.U !UP3, `(.L_x_56) ;  /* 0x000000050b507547 */ /* 0x000fea000b800000 */
[----:B--2---:R-:W-:Y:S01]  /*3cf0*/  IMAD.U32 R0, RZ, RZ, UR19 ;  /* 0x00000013ff007e24 */ /* 0x004fe2000f8e00ff */
[----:B------:R-:W-:-:S04]  /*3d00*/  ULEA UR4, UR18, UR7, 0x3 ;  /* 0x0000000712047291 */ /* 0x000fc8000f8e18ff */
[----:B------:R-:W-:Y:S02]  /*3d10*/  LEA R4, R0, R1, 0x2 ;  /* 0x0000000100047211 */ /* 0x000fe400078e10ff */
[----:B------:R-:W-:-:S04]  /*3d20*/  SHF.L.U32 R0, R3, 0x1f, RZ ;  /* 0x0000001f03007819 */ /* 0x000fc800000006ff */
[----:B------:R-:W5:Y:S01]  /*3d30*/  LDL R4, [R4] ;  /* 0x0000000004047983 */ /* 0x000f620000100800 */
[----:B------:R2:W3:Y:S01]  /*3d40*/  SYNCS.PHASECHK.TRANS64.TRYWAIT P2, [UR4], R0 ;  /* 0x00000000ff0075a7 */ /* 0x0004e20008041104 */
[----:B------:R-:W-:Y:S01]  /*3d50*/  UPLOP3.LUT UP4, UPT, UPT, UPT, UPT, 0x40, 0x4 ;  /* 0x000000000004789c */ /* 0x000fe20003f8e870 */
[----:B------:R-:W-:Y:S01]  /*3d60*/  UMOV UR17, UR11 ;  /* 0x0000000b00117c82 */ /* 0x000fe20008000000 */
[----:B------:R-:W-:Y:S01]  /*3d70*/  UMOV UR16, UR6 ;  /* 0x0000000600107c82 */ /* 0x000fe20008000000 */
[----:B------:R-:W-:-:S08]  /*3d80*/  UMOV UR15, UR18 ;  /* 0x00000012000f7c82 */ /* 0x000fd00008000000 */
.L_x_59:
[----:B------:R-:W-:Y:S02]  /*3d90*/  UIADD3 UR17, UPT, UPT, UR17, 0x1, URZ ;  /* 0x0000000111117890 */ /* 0x000fe4000fffe0ff */
[----:B----4-:R-:W-:Y:S02]  /*3da0*/  ULEA UR8, UR15, UR7, 0x3 ;  /* 0x000000070f087291 */ /* 0x010fe4000f8e18ff */
[----:B------:R-:W-:Y:S01]  /*3db0*/  UISETP.NE.AND UP0, UPT, UR17, URZ, UPT ;  /* 0x000000ff1100728c */ /* 0x000fe2000bf05270 */
[----:B---3--:R-:W-:Y:S10]  /*3dc0*/  @P2 BRA `(.L_x_57) ;  /* 0x00000000000c2947 */ /* 0x008ff40003800000 */
[----:B------:R-:W-:Y:S04]  /*3dd0*/  SHF.L.U32 R5, R3, 0x1f, RZ ;  /* 0x0000001f03057819 */ /* 0x000fe800000006ff */
[----:B------:R-:W3:Y:S02]  /*3de0*/  SYNCS.PHASECHK.TRANS64.TRYWAIT P0, [UR8], R5 ;  /* 0x00000005ff0075a7 */ /* 0x000ee40008001108 */
[----:B---3--:R-:W-:Y:S05]  /*3df0*/  @!P0 BRA `(.L_x_58) ;  /* 0x0000005c00e88947 */ /* 0x008fea0003800000 */
.L_x_57:
[----:B------:R-:W-:Y:S01]  /*3e00*/  UISETP.NE.AND UP1, UPT, UR16, 0x1, UPT ;  /* 0x000000011000788c */ /* 0x000fe2000bf25270 */
[----:B------:R-:W-:Y:S01]  /*3e10*/  PLOP3.LUT P2, PT, PT, PT, PT, 0x80, 0x8 ;  /* 0x000000000008781c */ /* 0x000fe20003f4f070 */
[----:B------:R-:W-:Y:S01]  /*3e20*/  UIADD3 UR18, UPT, UPT, UR15, 0x1, URZ ;  /* 0x000000010f127890 */ /* 0x000fe2000fffe0ff */
[----:B------:R-:W-:Y:S03]  /*3e30*/  ELECT P1, URZ, PT ;  /* 0x0000000000ff782f */ /* 0x000fe60003820000 */
[----:B------:R-:W-:Y:S01]  /*3e40*/  UISETP.NE.AND UP2, UPT, UR18, 0x4, UPT ;  /* 0x000000041200788c */ /* 0x000fe2000bf45270 */
[----:B------:R-:W-:Y:S01]  /*3e50*/  PLOP3.LUT P0, PT, PT, PT, UP1, 0x80, 0x8 ;  /* 0x000000000008781c */ /* 0x000fe20003f0f018 */
[----:B------:R-:W-:Y:S02]  /*3e60*/  ULEA UR36, UR15, UR13, 0xb ;  /* 0x0000000d0f247291 */ /* 0x000fe4000f8e58ff */
[----:B------:R-:W-:Y:S02]  /*3e70*/  USEL UR14, URZ, 0x1, UP2 ;  /* 0x00000001ff0e7887 */ /* 0x000fe40009000000 */
[----:B------:R-:W-:Y:S02]  /*3e80*/  USEL UR18, UR18, URZ, UP2 ;  /* 0x000000ff12127287 */ /* 0x000fe40009000000 */
[----:B------:R-:W-:Y:S02]  /*3e90*/  ULEA UR38, UR15, UR12, 0xa ;  /* 0x0000000c0f267291 */ /* 0x000fe4000f8e50ff */
[----:B------:R-:W-:Y:S01]  /*3ea0*/  @UP1 ULEA UR4, UR18, UR7, 0x3 ;  /* 0x0000000712041291 */ /* 0x000fe2000f8e18ff */
[----:B------:R-:W-:Y:S01]  /*3eb0*/  LOP3.LUT R3, R3, UR14, RZ, 0x3c, !PT ;  /* 0x0000000e03037c12 */ /* 0x000fe2000f8e3cff */
[----:B-1----:R-:W-:Y:S02]  /*3ec0*/  UIADD3 UR48, UPT, UPT, UR36, 0x40, URZ ;  /* 0x0000004024307890 */ /* 0x002fe4000fffe0ff */
[----:B------:R-:W-:Y:S01]  /*3ed0*/  UIADD3 UR42, UPT, UPT, UR38, 0x40, URZ ;  /* 0x00000040262a7890 */ /* 0x000fe2000fffe0ff */
[----:B--2---:R-:W-:Y:S01]  /*3ee0*/  @P0 SHF.L.U32 R0, R3, 0x1f, RZ ;  /* 0x0000001f03000819 */ /* 0x004fe200000006ff */
[----:B------:R-:W-:Y:S02]  /*3ef0*/  UIADD3 UR46, UPT, UPT, UR36, 0x80, URZ ;  /* 0x00000080242e7890 */ /* 0x000fe4000fffe0ff */
[----:B------:R-:W-:Y:S01]  /*3f00*/  UIADD3 UR40, UPT, UPT, UR38, 0x80, URZ ;  /* 0x0000008026287890 */ /* 0x000fe2000fffe0ff */
[----:B------:R4:W1:Y:S01]  /*3f10*/  @P0 SYNCS.PHASECHK.TRANS64.TRYWAIT P2, [UR4], R0 ;  /* 0x00000000ff0005a7 */ /* 0x0008620008041104 */
[----:B------:R-:W-:Y:S02]  /*3f20*/  ELECT P0, URZ, PT ;  /* 0x0000000000ff782f */ /* 0x000fe40003800000 */
[C---:B-----5:R-:W-:Y:S01]  /*3f30*/  @P1 R2UR.BROADCAST UR4, R4.reuse ;  /* 0x00000000040412ca */ /* 0x060fe200008e0000 */
[----:B------:R-:W-:Y:S10]  /*3f40*/  UIADD3 UR44, UPT, UPT, UR36, 0xc0, URZ ;  /* 0x000000c0242c7890 */ /* 0x000ff4000fffe0ff */
[C---:B------:R-:W-:Y:S02]  /*3f50*/  @P0 R2UR.BROADCAST UR14, R4.reuse ;  /* 0x00000000040e02ca */ /* 0x040fe400008e0000 */
[----:B------:R-:W-:Y:S01]  /*3f60*/  ELECT P0, URZ, PT ;  /* 0x0000000000ff782f */ /* 0x000fe20003800000 */
[----:B------:R-:W-:Y:S02]  /*3f70*/  UIADD3 UR8, UPT, UPT, UR8, 0x20, URZ ;  /* 0x0000002008087890 */ /* 0x000fe4000fffe0ff */
[----:B------:R-:W-:Y:S01]  /*3f80*/  UIADD3 UR16, UPT, UPT, UR16, -0x1, URZ ;  /* 0xffffffff10107890 */ /* 0x000fe2000fffe0ff */
[----:B------:R-:W-:Y:S01]  /*3f90*/  UMOV UR37, 0x20004020 ;  /* 0x2000402000257882 */ /* 0x000fe20000000000 */
[----:B------:R-:W-:Y:S01]  /*3fa0*/  UMOV UR39, 0x20004020 ;  /* 0x2000402000277882 */ /* 0x000fe20000000000 */
[----:B------:R-:W-:Y:S01]  /*3fb0*/  UMOV UR49, 0x20004020 ;  /* 0x2000402000317882 */ /* 0x000fe20000000000 */
[----:B------:R-:W-:Y:S01]  /*3fc0*/  UMOV UR43, 0x20004020 ;  /* 0x20004020002b7882 */ /* 0x000fe20000000000 */
[----:B------:R2:W-:Y:S01]  /*3fd0*/  UTCHMMA gdesc[UR38], gdesc[UR36], tmem[UR4], tmem[UR34], idesc[UR35], UP4 ;  /* 0x00ff2224260075ea */ /* 0x0005e2000a000004 */
[----:B------:R-:W-:Y:S02]  /*3fe0*/  UPLOP3.LUT UP4, UPT, UPT, UPT, UPT, 0x80, 0x8 ;  /* 0x000000000008789c */ /* 0x000fe40003f8f070 */
[----:B------:R3:W-:Y:S01]  /*3ff0*/  UTCHMMA gdesc[UR42], gdesc[UR48], tmem[UR14], tmem[UR32], idesc[UR33], UPT ;  /* 0x00ff20302a0075ea */ /* 0x0007e2000b80000e */
[----:B------:R-:W-:Y:S01]  /*4000*/  UMOV UR47, 0x20004020 ;  /* 0x20004020002f7882 */ /* 0x000fe20000000000 */
[----:B------:R-:W-:Y:S01]  /*4010*/  UMOV UR41, 0x20004020 ;  /* 0x2000402000297882 */ /* 0x000fe20000000000 */
[----:B------:R-:W-:Y:S01]  /*4020*/  UMOV UR45, 0x20004020 ;  /* 0x20004020002d7882 */ /* 0x000fe20000000000 */
[----:B------:R-:W-:Y:S01]  /*4030*/  UMOV UR15, UR18 ;  /* 0x00000012000f7c82 */ /* 0x000fe20008000000 */
[C---:B--2---:R-:W-:Y:S02]  /*4040*/  @P0 R2UR.BROADCAST UR4, R4.reuse ;  /* 0x00000000040402ca */ /* 0x044fe400008e0000 */
[----:B------:R-:W-:Y:S11]  /*4050*/  ELECT P0, URZ, PT ;  /* 0x0000000000ff782f */ /* 0x000ff60003800000 */
[----:B------:R-:W-:Y:S02]  /*4060*/  @!UPT UIADD3 URZ, UPT, UPT, URZ, URZ, URZ ;  /* 0x000000fffffff290 */ /* 0x000fe4000fffe0ff */
[C---:B---3--:R-:W-:Y:S01]  /*4070*/  @P0 R2UR.BROADCAST UR14, R4.reuse ;  /* 0x00000000040e02ca */ /* 0x048fe200008e0000 */
[----:B------:R-:W-:Y:S01]  /*4080*/  UIADD3 UR42, UPT, UPT, UR38, 0xc0, URZ ;  /* 0x000000c0262a7890 */ /* 0x000fe2000fffe0ff */
[----:B------:R-:W-:Y:S01]  /*4090*/  ELECT P0, URZ, PT ;  /* 0x0000000000ff782f */ /* 0x000fe20003800000 */
[----:B------:R-:W-:Y:S01]  /*40a0*/  UIADD3 UR48, UPT, UPT, UR36, 0x100, URZ ;  /* 0x0000010024307890 */ /* 0x000fe2000fffe0ff */
[----:B------:R2:W-:Y:S09]  /*40b0*/  UTCHMMA gdesc[UR40], gdesc[UR46], tmem[UR4], tmem[UR30], idesc[UR31], UPT ;  /* 0x00ff1e2e280075ea */ /* 0x0005f2000b800004 */
[----:B------:R3:W-:Y:S01]  /*40c0*/  UTCHMMA gdesc[UR42], gdesc[UR44], tmem[UR14], tmem[UR28], idesc[UR29], UPT ;  /* 0x00ff1c2c2a0075ea */ /* 0x0007e2000b80000e */
[----:B--2---:R-:W-:Y:S01]  /*40d0*/  UIADD3 UR40, UPT, UPT, UR38, 0x100, URZ ;  /* 0x0000010026287890 */ /* 0x004fe2000fffe0ff */
[C---:B------:R-:W-:Y:S02]  /*40e0*/  @P0 R2UR.BROADCAST UR4, R4.reuse ;  /* 0x00000000040402ca */ /* 0x040fe400008e0000 */
[----:B------:R-:W-:Y:S11]  /*40f0*/  ELECT P0, URZ, PT ;  /* 0x0000000000ff782f */ /* 0x000ff60003800000 */
[----:B------:R-:W-:Y:S02]  /*4100*/  @!UPT UIADD3 URZ, UPT, UPT, URZ, URZ, URZ ;  /* 0x000000fffffff290 */ /* 0x000fe4000fffe0ff */
[C---:B---3--:R-:W-:Y:S01]  /*4110*/  @P0 R2UR.BROADCAST UR14, R4.reuse ;  /* 0x00000000040e02ca */ /* 0x048fe200008e0000 */
[----:B------:R-:W-:Y:S02]  /*4120*/  UIADD3 UR46, UPT, UPT, UR36, 0x140, URZ ;  /* 0x00000140242e7890 */ /* 0x000fe4000fffe0ff */
[----:B------:R-:W-:Y:S01]  /*4130*/  UIADD3 UR44, UPT, UPT, UR38, 0x140, URZ ;  /* 0x00000140262c7890 */ /* 0x000fe2000fffe0ff */
[----:B------:R-:W-:Y:S01]  /*4140*/  ELECT P0, URZ, PT ;  /* 0x0000000000ff782f */ /* 0x000fe20003800000 */
[----:B------:R-:W-:Y:S02]  /*4150*/  UIADD3 UR42, UPT, UPT, UR36, 0x180, URZ ;  /* 0x00000180242a7890 */ /* 0x000fe4000fffe0ff */
[----:B------:R-:W-:Y:S01]  /*4160*/  UIADD3 UR36, UPT, UPT, UR36, 0x1c0, URZ ;  /* 0x000001c024247890 */ /* 0x000fe2000fffe0ff */
[----:B------:R2:W-:Y:S05]  /*4170*/  UTCHMMA gdesc[UR40], gdesc[UR48], tmem[UR4], tmem[UR26], idesc[UR27], UPT ;  /* 0x00ff1a30280075ea */ /* 0x0005ea000b800004 */
[----:B------:R3:W-:Y:S01]  /*4180*/  UTCHMMA gdesc[UR44], gdesc[UR46], tmem[UR14], tmem[UR24], idesc[UR25], UPT ;  /* 0x00ff182e2c0075ea */ /* 0x0007e2000b80000e */
[----:B--2---:R-:W-:Y:S03]  /*4190*/  UIADD3 UR40, UPT, UPT, UR38, 0x180, URZ ;  /* 0x0000018026287890 */ /* 0x004fe6000fffe0ff */
[C---:B------:R-:W-:Y:S02]  /*41a0*/  @P0 R2UR.BROADCAST UR4, R4.reuse ;  /* 0x00000000040402ca */ /* 0x040fe400008e0000 */
[----:B------:R-:W-:Y:S11]  /*41b0*/  ELECT P0, URZ, PT ;  /* 0x0000000000ff782f */ /* 0x000ff60003800000 */
[----:B------:R-:W-:Y:S02]  /*41c0*/  @!UPT UIADD3 URZ, UPT, UPT, URZ, URZ, URZ ;  /* 0x000000fffffff290 */ /* 0x000fe4000fffe0ff */
[----:B---3--:R-:W-:Y:S01]  /*41d0*/  @P0 R2UR.BROADCAST UR14, R4 ;  /* 0x00000000040e02ca */ /* 0x008fe200008e0000 */
[----:B------:R-:W-:Y:S01]  /*41e0*/  UIADD3 UR38, UPT, UPT, UR38, 0x1c0, URZ ;  /* 0x000001c026267890 */ /* 0x000fe2000fffe0ff */
[----:B------:R4:W-:Y:S11]  /*41f0*/  UTCHMMA gdesc[UR40], gdesc[UR42], tmem[UR4], tmem[UR22], idesc[UR23], UPT ;  /* 0x00ff162a280075ea */ /* 0x0009f6000b800004 */
[----:B------:R4:W-:Y:S01]  /*4200*/  UTCHMMA gdesc[UR38], gdesc[UR36], tmem[UR14], tmem[UR20], idesc[UR21], UPT ;  /* 0x00ff1424260075ea */ /* 0x0009e2000b80000e */
[----:B------:R4:W-:Y:S01]  /*4210*/  UTCBAR.MULTICAST [UR8], URZ, UR10 ;  /* 0x000000ff080073e9 */ /* 0x0009e2000800080a */
[----:B-1----:R-:W-:Y:S05]  /*4220*/  BRA.U UP0, `(.L_x_59) ;  /* 0xfffffff900d87547 */ /* 0x002fea000b83ffff */
.L_x_56:
[----:B------:R-:W-:Y:S01]  /*4230*/  UIADD3 UR19, UPT, UPT, UR19, 0x1, URZ ;  /* 0x0000000113137890 */ /* 0x000fe2000fffe0ff */
[----:B------:R-:W-:Y:S01]  /*4240*/  LOP3.LUT R8, R8, 0x1, RZ, 0x3c, !PT ;  /* 0x0000000108087812 */ /* 0x000fe200078e3cff */
[----:B------:R-:W-:Y:S02]  /*4250*/  UIADD3 UR9, UPT, UPT, UR9, 0xa0, URZ ;  /* 0x000000a009097890 */ /* 0x000fe4000fffe0ff */
[----:B------:R-:W-:-:S04]  /*4260*/  UISETP.NE.AND UP0, UPT, UR19, 0x2, UPT ;  /* 0x000000021300788c */ /* 0x000fc8000bf05270 */
[----:B----4-:R-:W-:Y:S02]  /*4270*/  USEL UR4, URZ, 0x1, UP0 ;  /* 0x00000001ff047887 */ /* 0x010fe40008000000 */
[----:B------:R-:W-:Y:S01]  /*4280*/  USEL UR19, UR19, URZ, UP0 ;  /* 0x000000ff13137287 */ /* 0x000fe20008000000 */
[----:B------:R3:W-:Y:S03]  /*4290*/  UTCBAR [UR9], URZ ;  /* 0x000000ff090073e9 */ /* 0x0007e600080000ff */
[----:B------:R-:W-:Y:S01]  /*42a0*/  LOP3.LUT R9, R9, UR4, RZ, 0x3c, !PT ;  /* 0x0000000409097c12 */ /* 0x000fe2000f8e3cff */
[----:B------:R-:W-:Y:S07]  /*42b0*/  @P3 BRA `(.L_x_60) ;  /* 0xfffffff800483947 */ /* 0x000fee000383ffff */
[----:B------:R-:W4:Y:S01]  /*42c0*/  S2UR UR4, SR_CgaCtaId ;  /* 0x00000000000479c3 */ /* 0x000f220000008800 */
[----:B------:R-:W-:Y:S01]  /*42d0*/  ELECT P0, URZ, PT ;  /* 0x0000000000ff782f */ /* 0x000fe20003800000 */
[----:B--2---:R-:W-:Y:S01]  /*42e0*/  IMAD.MOV.U32 R0, RZ, RZ, 0x1 ;  /* 0x00000001ff007424 */ /* 0x004fe200078e00ff */
[----:B------:R-:W-:Y:S01]  /*42f0*/  UIADD3 UR7, UPT, UPT, UR7, 0xb0, URZ ;  /* 0x000000b007077890 */ /* 0x000fe2000fffe0ff */
[----:B------:R-:W-:Y:S01]  /*4300*/  SHF.L.U32 R3, R9, 0x1f, RZ ;  /* 0x0000001f09037819 */ /* 0x000fe200000006ff */
[----:B------:R-:W-:-:S03]  /*4310*/  UMOV UR5, 0x40 ;  /* 0x0000004000057882 */ /* 0x000fc60000000000 */
[----:B------:R-:W-:Y:S01]  /*4320*/  UVIRTCOUNT.DEALLOC.SMPOOL 0x80 ;  /* 0x000000800000784c */ /* 0x000fe20000000000 */
[----:B----4-:R-:W-:Y:S02]  /*4330*/  ULEA UR4, UR4, UR5, 0x18 ;  /* 0x0000000504047291 */ /* 0x010fe4000f8ec0ff */
[----:B------:R-:W-:-:S07]  /*4340*/  ULEA UR5, UR19, UR7, 0x3 ;  /* 0x0000000713057291 */ /* 0x000fce000f8e18ff */
[----:B------:R2:W-:Y:S02]  /*4350*/  @P0 STS.U8 [UR4+0x1c], R0 ;  /* 0x00001c00ff000988 */ /* 0x0005e40008000004 */
[----:B------:R-:W4:Y:S02]  /*4360*/  SYNCS.PHASECHK.TRANS64.TRYWAIT P0, [UR5], R3 ;  /* 0x00000003ff0075a7 */ /* 0x000f240008001105 */
[----:B--2-4-:R-:W-:Y:S05]  /*4370*/  @!P0 BRA `(.L_x_61) ;  /* 0x0000005800a08947 */ /* 0x014fea0003800000 */
.L_x_150:
[----:B------:R-:W-:-:S04]  /*4380*/  UIADD3 UR6, UPT, UPT, UR19, 0x1, URZ ;  /* 0x0000000113067890 */ /* 0x000fc8000fffe0ff */
[----:B------:R-:W-:-:S04]  /*4390*/  UISETP.NE.AND UP0, UPT, UR6, 0x2, UPT ;  /* 0x000000020600788c */ /* 0x000fc8000bf05270 */
[----:B------:R-:W-:Y:S02]  /*43a0*/  USEL UR5, URZ, 0x1, UP0 ;  /* 0x00000001ff057887 */ /* 0x000fe40008000000 */
[----:B------:R-:W-:-:S04]  /*43b0*/  USEL UR6, UR6, URZ, UP0 ;  /* 0x000000ff06067287 */ /* 0x000fc80008000000 */
[----:B------:R-:W-:Y:S01]  /*43c0*/  ULEA UR6, UR6, UR7, 0x3 ;  /* 0x0000000706067291 */ /* 0x000fe2000f8e18ff */
[----:B--2---:R-:W-:-:S04]  /*43d0*/  LOP3.LUT R3, R9, UR5, RZ, 0x3c, !PT ;  /* 0x0000000509037c12 */ /* 0x004fc8000f8e3cff */
[----:B------:R-:W-:-:S04]  /*43e0*/  SHF.L.U32 R3, R3, 0x1f, RZ ;  /* 0x0000001f03037819 */ /* 0x000fc800000006ff */
[----:B------:R-:W2:Y:S02]  /*43f0*/  SYNCS.PHASECHK.TRANS64.TRYWAIT P0, [UR6], R3 ;  /* 0x00000003ff0075a7 */ /* 0x000ea40008001106 */
[----:B--2---:R-:W-:Y:S05]  /*4400*/  @!P0 BRA `(.L_x_62) ;  /* 0x0000005800948947 */ /* 0x004fea0003800000 */
.L_x_152:
[----:B------:R-:W-:Y:S01]  /*4410*/  NOP ;  /* 0x0000000000007918 */ /* 0x000fe20000000000 */
[----:B--2---:R-:W2:Y:S01]  /*4420*/  LDS R0, [UR4+0x14] ;  /* 0x00001404ff007984 */ /* 0x004ea20008000800 */
[----:B------:R-:W-:Y:S01]  /*4430*/  LOP3.LUT R2, R2, 0xffff, RZ, 0xc0, !PT ;  /* 0x0000ffff02027812 */ /* 0x000fe200078ec0ff */
[----:B------:R-:W-:Y:S02]  /*4440*/  IMAD.MOV.U32 R3, RZ, RZ, 0xffff ;  /* 0x0000ffffff037424 */ /* 0x000fe400078e00ff */
[----:B------:R-:W-:Y:S01]  /*4450*/  IMAD.MOV.U32 R5, RZ, RZ, 0x1 ;  /* 0x00000001ff057424 */ /* 0x000fe200078e00ff */
[----:B------:R-:W-:-:S04]  /*4460*/  SHF.R.U32.HI R2, RZ, 0x5, R2 ;  /* 0x00000005ff027819 */ /* 0x000fc80000011602 */
[-C--:B------:R-:W-:Y:S02]  /*4470*/  SHF.L.U32 R3, R3, R2.reuse, RZ ;  /* 0x0000000203037219 */ /* 0x080fe400000006ff */
[----:B------:R-:W-:Y:S02]  /*4480*/  SHF.L.U32 R5, R5, R2, RZ ;  /* 0x0000000205057219 */ /* 0x000fe400000006ff */
[----:B--2---:R-:W-:-:S04]  /*4490*/  LOP3.LUT R0, R0, R3, RZ, 0xc0, !PT ;  /* 0x0000000300007212 */ /* 0x004fc800078ec0ff */
[----:B------:R-:W-:-:S13]  /*44a0*/  ISETP.NE.AND P0, PT, R0, R3, PT ;  /* 0x000000030000720c */ /* 0x000fda0003f05270 */
[----:B------:R-:W-:Y:S05]  /*44b0*/  @P0 BRA `(.L_x_63) ;  /* 0x00000000005c0947 */ /* 0x000fea0003800000 */
[----:B------:R-:W2:Y:S02]  /*44c0*/  LDS R0, [UR4+0x18] ;  /* 0x00001804ff007984 */ /* 0x000ea40008000800 */
[----:B--2---:R-:W-:-:S04]  /*44d0*/  LOP3.LUT R0, R0, R5, RZ, 0xc0, !PT ;  /* 0x0000000500007212 */ /* 0x004fc800078ec0ff */
[----:B------:R-:W-:-:S13]  /*44e0*/  ISETP.NE.AND P0, PT, R0, R5, PT ;  /* 0x000000050000720c */ /* 0x000fda0003f05270 */
[----:B------:R-:W-:Y:S05]  /*44f0*/  @P0 BRA `(.L_x_64) ;  /* 0x0000000000400947 */ /* 0x000fea0003800000 */
[----:B------:R-:W-:Y:S01]  /*4500*/  R2UR UR8, R3 ;  /* 0x00000000030872ca */ /* 0x000fe200000e0000 */
[----:B------:R-:W2:Y:S01]  /*4510*/  S2R R2, SR_LANEID ;  /* 0x0000000000027919 */ /* 0x000ea20000000000 */
[----:B------:R-:W-:Y:S01]  /*4520*/  LOP3.LUT R5, RZ, R5, RZ, 0x33, !PT ;  /* 0x00000005ff057212 */ /* 0x000fe200078e33ff */
[----:B------:R-:W-:Y:S02]  /*4530*/  VOTEU.ANY UR7, UPT, PT ;  /* 0x0000000000077886 */ /* 0x000fe400038e0100 */
[----:B------:R-:W-:Y:S01]  /*4540*/  UFLO.U32 UR7, UR7 ;  /* 0x00000007000772bd */ /* 0x000fe200080e0000 */
[----:B------:R-:W4:Y:S07]  /*4550*/  REDUX UR5, R5 ;  /* 0x00000000050573c4 */ /* 0x000f2e0000000000 */
[----:B------:R-:W-:-:S06]  /*4560*/  ULOP3.LUT UR8, URZ, UR8, URZ, 0x33, !UPT ;  /* 0x00000008ff087292 */ /* 0x000fcc000f8e33ff */
[----:B------:R-:W-:-:S04]  /*4570*/  IMAD.U32 R0, RZ, RZ, UR8 ;  /* 0x00000008ff007e24 */ /* 0x000fc8000f8e00ff */
[----:B------:R-:W1:Y:S02]  /*4580*/  REDUX UR6, R0 ;  /* 0x00000000000673c4 */ /* 0x000e640000000000 */
[----:B------:R1:W-:Y:S01]  /*4590*/  UTCATOMSWS.AND URZ, UR8 ;  /* 0x0000000800ff79e3 */ /* 0x0003e20008000000 */
[----:B--2---:R-:W-:Y:S01]  /*45a0*/  ISETP.EQ.U32.AND P0, PT, R2, UR7, PT ;  /* 0x0000000702007c0c */ /* 0x004fe2000bf02070 */
[----:B----4-:R-:W-:Y:S02]  /*45b0*/  IMAD.U32 R2, RZ, RZ, UR5 ;  /* 0x00000005ff027e24 */ /* 0x010fe4000f8e00ff */
[----:B-1----:R-:W-:-:S10]  /*45c0*/  IMAD.U32 R3, RZ, RZ, UR6 ;  /* 0x00000006ff037e24 */ /* 0x002fd4000f8e00ff */
[----:B------:R1:W-:Y:S04]  /*45d0*/  @P0 ATOMS.AND RZ, [UR4+0x14], R3 ;  /* 0x00001403ffff098c */ /* 0x0003e8000a800004 */
[----:B------:R1:W-:Y:S01]  /*45e0*/  @P0 ATOMS.AND RZ, [UR4+0x18], R2 ;  /* 0x00001802ffff098c */ /* 0x0003e2000a800004 */
[----:B------:R-:W-:Y:S05]  /*45f0*/  BRA `(.L_x_65) ;  /* 0x0000000000147947 */ /* 0x000fea0003800000 */
.L_x_64:
[----:B------:R-:W-:Y:S02]  /*4600*/  MOV R2, 0x4620 ;  /* 0x0000462000027802 */ /* 0x000fe40000000f00 */
[----:B-1-3-5:R-:W-:Y:S05]  /*4610*/  CALL.REL.NOINC `($__internal_0_$__cuda_sm10x_tcgen05_guardrail_trap_col_being_dealloced_not_returned_by_alloc) ;  /* 0x0000005c00807944 */ /* 0x02afea0003c00000 */
[----:B------:R-:W-:Y:S05]  /*4620*/  BRA `(.L_x_65) ;  /* 0x0000000000087947 */ /* 0x000fea0003800000 */
.L_x_63:
[----:B------:R-:W-:Y:S02]  /*4630*/  MOV R2, 0x4650 ;  /* 0x0000465000027802 */ /* 0x000fe40000000f00 */
[----:B-1-3-5:R-:W-:Y:S05]  /*4640*/  CALL.REL.NOINC `($__internal_2_$__cuda_sm10x_tcgen05_guardrail_trap_unallocated_columns_being_dealloced) ;  /* 0x0000005c008c7944 */ /* 0x02afea0003c00000 */
.L_x_65:
[----:B------:R-:W-:Y:S01]  /*4650*/  NOP ;  /* 0x0000000000007918 */ /* 0x000fe20000000000 */
[----:B---3--:R-:W-:Y:S05]  /*4660*/  EXIT ;  /* 0x000000000000794d */ /* 0x008fea0003800000 */
.L_x_49:
[----:B------:R-:W2:Y:S01]  /*4670*/  LDC R88, c[0x0][0x384] ;  /* 0x0000e100ff587b82 */ /* 0x000ea20000000800 */
[----:B------:R-:W-:Y:S01]  /*4680*/  UISETP.NE.OR UP6, UPT, UR4, 0x3, !UP6 ;  /* 0x000000030400788c */ /* 0x000fe2000f7c5670 */
[----:B--2---:R-:W-:-:S08]  /*4690*/  IADD3 R88, PT, PT, R88, 0x7f, RZ ;  /* 0x0000007f58587810 */ /* 0x004fd00007ffe0ff */
[----:B------:R-:W-:Y:S05]  /*46a0*/  BRA.U UP6, `(.L_x_66) ;  /* 0x00000015066c7547 */ /* 0x000fea000b800000 */
[----:B------:R-:W2:Y:S01]  /*46b0*/  LDC R20, c[0x0][0x38c] ;  /* 0x0000e300ff147b82 */ /* 0x000ea20000000800 */
[----:B------:R-:W3:Y:S01]  /*46c0*/  LDCU.64 UR6, c[0x0][0x988] ;  /* 0x00013100ff0677ac */ /* 0x000ee20008000a00 */
[----:B------:R-:W-:Y:S01]  /*46d0*/  SHF.R.S32.HI R3, RZ, 0x1f, R88 ;  /* 0x0000001fff037819 */ /* 0x000fe20000011458 */
[----:B------:R-:W-:Y:S01]  /*46e0*/  IMAD.MOV.U32 R32, RZ, RZ, 0x1 ;  /* 0x00000001ff207424 */ /* 0x000fe200078e00ff */
[----:B------:R-:W4:Y:S02]  /*46f0*/  LDCU.64 UR4, c[0x0][0x990] ;  /* 0x00013200ff0477ac */ /* 0x000f240008000a00 */
[----:B------:R-:W-:Y:S01]  /*4700*/  LEA.HI R34, R3, R88, RZ, 0x7 ;  /* 0x0000005803227211 */ /* 0x000fe200078f38ff */
[----:B------:R-:W-:Y:S01]  /*4710*/  IMAD.MOV.U32 R27, RZ, RZ, RZ ;  /* 0x000000ffff1b7224 */ /* 0x000fe200078e00ff */
[----:B------:R-:W1:Y:S01]  /*4720*/  LDC R22, c[0x0][0x388] ;  /* 0x0000e200ff167b82 */ /* 0x000e620000000800 */
[----:B------:R-:W-:Y:S01]  /*4730*/  UMOV UR17, 0x400 ;  /* 0x0000040000117882 */ /* 0x000fe20000000000 */
[----:B------:R-:W-:Y:S01]  /*4740*/  IMAD.MOV.U32 R25, RZ, RZ, 0x2000 ;  /* 0x00002000ff197424 */ /* 0x000fe200078e00ff */
[----:B------:R-:W-:Y:S01]  /*4750*/  ULEA UR17, UR49, UR17, 0x18 ;  /* 0x0000001131117291 */ /* 0x000fe2000f8ec0ff */
[----:B------:R-:W-:Y:S01]  /*4760*/  SHF.R.S32.HI R34, RZ, 0x7, R34 ;  /* 0x00000007ff227819 */ /* 0x000fe20000011422 */
[----:B------:R-:W-:-:S02]  /*4770*/  USEL UR18, URZ, 0x1, UP5 ;  /* 0x00000001ff127887 */ /* 0x000fc4000a800000 */
[----:B------:R-:W-:Y:S01]  /*4780*/  UIADD3 UR22, UPT, UPT, UR17, 0x58, URZ ;  /* 0x0000005811167890 */ /* 0x000fe2000fffe0ff */
[----:B------:R-:W1:Y:S01]  /*4790*/  LDC R0, c[0x0][0xc30] ;  /* 0x00030c00ff007b82 */ /* 0x000e620000000800 */
[----:B------:R-:W-:Y:S02]  /*47a0*/  UIADD3 UR21, UPT, UPT, UR17, 0x40, URZ ;  /* 0x0000004011157890 */ /* 0x000fe4000fffe0ff */
[----:B---3--:R-:W-:Y:S02]  /*47b0*/  UISETP.NE.U32.AND UP3, UPT, UR6, URZ, UPT ;  /* 0x000000ff0600728c */ /* 0x008fe4000bf65070 */
[----:B------:R-:W-:Y:S02]  /*47c0*/  UIADD3 UR20, UPT, UPT, UR17, 0x48, URZ ;  /* 0x0000004811147890 */ /* 0x000fe4000fffe0ff */
[----:B------:R-:W-:Y:S01]  /*47d0*/  UISETP.NE.AND.EX UP3, UPT, UR7, URZ, UPT, UP3 ;  /* 0x000000ff0700728c */ /* 0x000fe2000bf65330 */
[----:B------:R-:W3:Y:S01]  /*47e0*/  LDC R23, c[0x0][0x370] ;  /* 0x0000dc00ff177b82 */ /* 0x000ee20000000800 */
[C---:B--2---:R-:W-:Y:S01]  /*47f0*/  R2UR UR7, R20.reuse ;  /* 0x00000000140772ca */ /* 0x044fe200000e0000 */
[----:B----4-:R-:W-:Y:S01]  /*4800*/  UISETP.NE.U32.AND UP4, UPT, UR4, URZ, UPT ;  /* 0x000000ff0400728c */ /* 0x010fe2000bf85070 */
[----:B------:R-:W-:Y:S01]  /*4810*/  R2UR UR6, R20 ;  /* 0x00000000140672ca */ /* 0x000fe200000e0000 */
[----:B------:R-:W-:-:S02]  /*4820*/  UIADD3 UR16, UPT, UPT, UR17, 0x98, URZ ;  /* 0x0000009811107890 */ /* 0x000fc4000fffe0ff */
[----:B------:R-:W-:Y:S02]  /*4830*/  UIADD3 UR19, UPT, UPT, UR17, 0x50, URZ ;  /* 0x0000005011137890 */ /* 0x000fe4000fffe0ff */
[----:B------:R-:W2:Y:S01]  /*4840*/  LDC R2, c[0x0][0xc0c] ;  /* 0x00030300ff027b82 */ /* 0x000ea20000000800 */
[----:B-1----:R-:W-:Y:S01]  /*4850*/  R2UR UR15, R22 ;  /* 0x00000000160f72ca */ /* 0x002fe200000e0000 */
[----:B------:R-:W-:Y:S02]  /*4860*/  UPRMT UR22, UR49, 0x654, UR22 ;  /* 0x0000065431167896 */ /* 0x000fe40008000016 */
[----:B------:R-:W-:Y:S02]  /*4870*/  UPRMT UR24, UR49, 0x654, UR21 ;  /* 0x0000065431187896 */ /* 0x000fe40008000015 */
[----:B------:R-:W-:Y:S02]  /*4880*/  UPRMT UR23, UR49, 0x654, UR20 ;  /* 0x0000065431177896 */ /* 0x000fe40008000014 */
[----:B------:R-:W1:Y:S01]  /*4890*/  LDC R18, c[0x0][0xc20] ;  /* 0x00030800ff127b82 */ /* 0x000e620000000800 */
[----:B------:R-:W-:Y:S01]  /*48a0*/  ISETP.NE.AND P1, PT, R0, 0x1, PT ;  /* 0x000000010000780c */ /* 0x000fe20003f25270 */
[----:B------:R-:W-:-:S02]  /*48b0*/  UPLOP3.LUT UP1, UPT, UPT, UPT, UPT, 0x40, 0x4 ;  /* 0x000000000004789c */ /* 0x000fc40003f2e870 */
[----:B------:R-:W-:Y:S02]  /*48c0*/  UPRMT UR16, URZ, 0x654, UR16 ;  /* 0x00000654ff107896 */ /* 0x000fe40008000010 */
[----:B------:R-:W-:Y:S02]  /*48d0*/  UPRMT UR49, UR49, 0x654, UR19 ;  /* 0x0000065431317896 */ /* 0x000fe40008000013 */
[----:B------:R-:W4:Y:S01]  /*48e0*/  LDC.64 R36, c[0x0][0x348] ;  /* 0x0000d200ff247b82 */ /* 0x000f220000000a00 */
[----:B------:R-:W-:-:S07]  /*48f0*/  UISETP.NE.AND.EX UP4, UPT, UR5, URZ, UPT, UP4 ;  /* 0x000000ff0500728c */ /* 0x000fce000bf85340 */
[----:B------:R-:W1:Y:S08]  /*4900*/  LDC.64 R16, c[0x0][0xc10] ;  /* 0x00030400ff107b82 */ /* 0x000e700000000a00 */
[----:B------:R-:W1:Y:S08]  /*4910*/  LDC.64 R6, c[0x0][0xc18] ;  /* 0x00030600ff067b82 */ /* 0x000e700000000a00 */
[----:B------:R-:W1:Y:S08]  /*4920*/  LDC.64 R4, c[0x0][0xc28] ;  /* 0x00030a00ff047b82 */ /* 0x000e700000000a00 */
[----:B--23--:R-:W1:Y:S02]  /*4930*/  LDC R24, c[0x0][0x374] ;  /* 0x0000dd00ff187b82 */ /* 0x00ce640000000800 */
.L_x_77:
[-C--:B------:R-:W-:Y:S02]  /*4940*/  IABS R3, R34.reuse ;  /* 0x0000002200037213 */ /* 0x080fe40000000000 */
[----:B------:R-:W-:Y:S02]  /*4950*/  SHF.L.U32 R0, R27, 0x1f, RZ ;  /* 0x0000001f1b007819 */ /* 0x000fe400000006ff */
[----:B--2---:R-:W2:Y:S01]  /*4960*/  I2F.RP R12, R3 ;  /* 0x00000003000c7306 */ /* 0x004ea20000209400 */
[----:B------:R-:W-:Y:S01]  /*4970*/  IABS R10, R34 ;  /* 0x00000022000a7213 */ /* 0x000fe20000000000 */
[----:B------:R-:W3:Y:S01]  /*4980*/  SYNCS.PHASECHK.TRANS64.TRYWAIT P2, [UR17+0x90], R0 ;  /* 0x00009000ff0075a7 */ /* 0x000ee20008041111 */
[----:B------:R-:W-:Y:S03]  /*4990*/  IABS R11, R19 ;  /* 0x00000013000b7213 */ /* 0x000fe60000000000 */
[----:B------:R-:W-:Y:S04]  /*49a0*/  IMAD.MOV R10, RZ, RZ, -R10 ;  /* 0x000000ffff0a7224 */ /* 0x000fe800078e0a0a */
[----:B--2---:R-:W2:Y:S02]  /*49b0*/  MUFU.RCP R9, R12 ;  /* 0x0000000c00097308 */ /* 0x004ea40000001000 */
[----:B--2---:R-:W-:Y:S01]  /*49c0*/  VIADD R28, R9, 0xffffffe ;  /* 0x0ffffffe091c7836 */ /* 0x004fe20000000000 */
[----:B------:R-:W-:Y:S07]  /*49d0*/  IABS R9, R22 ;  /* 0x0000001600097213 */ /* 0x000fee0000000000 */
[----:B------:R-:W2:Y:S10]  /*49e0*/  F2I.FTZ.U32.TRUNC.NTZ R29, R28 ;  /* 0x0000001c001d7305 */ /* 0x000eb4000021f000 */
[----:B------:R-:W4:Y:S01]  /*49f0*/  I2F.RP R12, R9 ;  /* 0x00000009000c7306 */ /* 0x000f220000209400 */
[--C-:B--2---:R-:W-:Y:S02]  /*4a00*/  IMAD.MOV R14, RZ, RZ, -R29.reuse ;  /* 0x000000ffff0e7224 */ /* 0x104fe400078e0a1d */
[----:B------:R-:W-:Y:S02]  /*4a10*/  IMAD.MOV.U32 R28, RZ, RZ, RZ ;  /* 0x000000ffff1c7224 */ /* 0x000fe400078e00ff */
[----:B------:R-:W-:Y:S05]  /*4a20*/  IMAD R14, R14, R3, RZ ;  /* 0x000000030e0e7224 */ /* 0x000fea00078e02ff */
[----:B----4-:R-:W2:Y:S01]  /*4a30*/  MUFU.RCP R12, R12 ;  /* 0x0000000c000c7308 */ /* 0x010ea20000001000 */
[----:B------:R-:W-:Y:S06]  /*4a40*/  IMAD.HI.U32 R14, R29, R14, R28 ;  /* 0x0000000e1d0e7227 */ /* 0x000fec00078e001c */
[----:B------:R-:W-:Y:S04]  /*4a50*/  IMAD.HI.U32 R39, R14, R11, RZ ;  /* 0x0000000b0e277227 */ /* 0x000fe800078e00ff */
[----:B------:R-:W-:Y:S02]  /*4a60*/  IMAD R11, R39, R10, R11 ;  /* 0x0000000a270b7224 */ /* 0x000fe400078e020b */
[----:B------:R-:W-:Y:S03]  /*4a70*/  IMAD.MOV.U32 R10, RZ, RZ, RZ ;  /* 0x000000ffff0a7224 */ /* 0x000fe600078e00ff */
[----:B------:R-:W-:Y:S01]  /*4a80*/  ISETP.GT.U32.AND P3, PT, R3, R11, PT ;  /* 0x0000000b0300720c */ /* 0x000fe20003f64070 */
[----:B--2---:R-:W-:Y:S11]  /*4a90*/  VIADD R14, R12, 0xffffffe ;  /* 0x0ffffffe0c0e7836 */ /* 0x004ff60000000000 */
[----:B------:R-:W-:Y:S01]  /*4aa0*/  @!UPT UIADD3 URZ, UPT, UPT, URZ, URZ, URZ ;  /* 0x000000fffffff290 */ /* 0x000fe2000fffe0ff */
[-C--:B------:R-:W-:Y:S01]  /*4ab0*/  @!P3 IADD3 R11, PT, PT, R11, -R3.reuse, RZ ;  /* 0x800000030b0bb210 */ /* 0x080fe20007ffe0ff */
[----:B------:R-:W-:Y:S01]  /*4ac0*/  @!P3 VIADD R39, R39, 0x1 ;  /* 0x000000012727b836 */ /* 0x000fe20000000000 */
[----:B------:R-:W-:Y:S02]  /*4ad0*/  ISETP.NE.AND P3, PT, R34, RZ, PT ;  /* 0x000000ff2200720c */ /* 0x000fe40003f65270 */
[----:B------:R-:W-:Y:S02]  /*4ae0*/  ISETP.GE.U32.AND P4, PT, R11, R3, PT ;  /* 0x000000030b00720c */ /* 0x000fe40003f86070 */
[----:B------:R-:W2:Y:S01]  /*4af0*/  F2I.FTZ.U32.TRUNC.NTZ R11, R14 ;  /* 0x0000000e000b7305 */ /* 0x000ea2000021f000 */
[-C--:B------:R-:W-:Y:S04]  /*4b00*/  LOP3.LUT R3, R19, R34.reuse, RZ, 0x3c, !PT ;  /* 0x0000002213037212 */ /* 0x080fe800078e3cff */
[----:B------:R-:W-:Y:S06]  /*4b10*/  ISETP.GE.AND P0, PT, R3, RZ, PT ;  /* 0x000000ff0300720c */ /* 0x000fec0003f06270 */
[----:B------:R-:W-:Y:S01]  /*4b20*/  @P4 VIADD R39, R39, 0x1 ;  /* 0x0000000127274836 */ /* 0x000fe20000000000 */
[----:B--2---:R-:W-:Y:S06]  /*4b30*/  IADD3 R3, PT, PT, RZ, -R11, RZ ;  /* 0x8000000bff037210 */ /* 0x004fec0007ffe0ff */
[----:B------:R-:W-:Y:S01]  /*4b40*/  @!P0 IMAD.MOV R39, RZ, RZ, -R39 ;  /* 0x000000ffff278224 */ /* 0x000fe200078e0a27 */
[----:B------:R-:W-:Y:S01]  /*4b50*/  @!P3 LOP3.LUT R39, RZ, R34, RZ, 0x33, !PT ;  /* 0x00000022ff27b212 */ /* 0x000fe200078e33ff */
[----:B-----5:R-:W-:Y:S01]  /*4b60*/  IMAD R33, R3, R9, RZ ;  /* 0x0000000903217224 */ /* 0x020fe200078e02ff */
[----:B------:R-:W-:Y:S02]  /*4b70*/  ISETP.NE.AND P3, PT, R22, RZ, PT ;  /* 0x000000ff1600720c */ /* 0x000fe40003f65270 */
[----:B------:R-:W-:Y:S01]  /*4b80*/  IABS R12, R39 ;  /* 0x00000027000c7213 */ /* 0x000fe20000000000 */
[----:B------:R-:W-:Y:S01]  /*4b90*/  IMAD.HI.U32 R33, R11, R33, R10 ;  /* 0x000000210b217227 */ /* 0x000fe200078e000a */
[----:B------:R-:W-:Y:S04]  /*4ba0*/  IABS R10, R20 ;  /* 0x00000014000a7213 */ /* 0x000fe80000000000 */
[----:B------:R-:W2:Y:S01]  /*4bb0*/  I2F.RP R11, R10 ;  /* 0x0000000a000b7306 */ /* 0x000ea20000209400 */
[----:B------:R-:W-:Y:S05]  /*4bc0*/  IMAD.HI.U32 R33, R33, R12, RZ ;  /* 0x0000000c21217227 */ /* 0x000fea00078e00ff */
[----:B------:R-:W-:Y:S05]  /*4bd0*/  IADD3 R3, PT, PT, -R33, RZ, RZ ;  /* 0x000000ff21037210 */ /* 0x000fea0007ffe1ff */
[----:B------:R-:W-:Y:S01]  /*4be0*/  IMAD R12, R9, R3, R12 ;  /* 0x00000003090c7224 */ /* 0x000fe200078e020c */
[----:B------:R-:W-:Y:S01]  /*4bf0*/  LOP3.LUT R3, R39, R22, RZ, 0x3c, !PT ;  /* 0x0000001627037212 */ /* 0x000fe200078e3cff */
[----:B--2---:R-:W2:Y:S03]  /*4c00*/  MUFU.RCP R11, R11 ;  /* 0x0000000b000b7308 */ /* 0x004ea60000001000 */
[----:B------:R-:W-:Y:S11]  /*4c10*/  ISETP.GT.U32.AND P0, PT, R9, R12, PT ;  /* 0x0000000c0900720c */ /* 0x000ff60003f04070 */
[----:B------:R-:W-:Y:S02]  /*4c20*/  @!UPT UIADD3 URZ, UPT, UPT, URZ, URZ, URZ ;  /* 0x000000fffffff290 */ /* 0x000fe4000fffe0ff */
[----:B------:R-:W-:Y:S01]  /*4c30*/  @!P0 IMAD.IADD R12, R12, 0x1, -R9 ;  /* 0x000000010c0c8824 */ /* 0x000fe200078e0a09 */
[----:B------:R-:W-:Y:S02]  /*4c40*/  @!P0 IADD3 R33, PT, PT, R33, 0x1, RZ ;  /* 0x0000000121218810 */ /* 0x000fe40007ffe0ff */
[----:B------:R-:W-:Y:S02]  /*4c50*/  ISETP.GE.AND P0, PT, R3, RZ, PT ;  /* 0x000000ff0300720c */ /* 0x000fe40003f06270 */
[----:B------:R-:W-:Y:S01]  /*4c60*/  ISETP.GE.U32.AND P4, PT, R12, R9, PT ;  /* 0x000000090c00720c */ /* 0x000fe20003f86070 */
[----:B--2---:R-:W-:Y:S06]  /*4c70*/  VIADD R9, R11, 0xffffffe ;  /* 0x0ffffffe0b097836 */ /* 0x004fec0000000000 */
[----:B------:R-:W2:Y:S06]  /*4c80*/  F2I.FTZ.U32.TRUNC.NTZ R9, R9 ;  /* 0x0000000900097305 */ /* 0x000eac000021f000 */
[----:B------:R-:W-:Y:S01]  /*4c90*/  @P4 VIADD R33, R33, 0x1 ;  /* 0x0000000121214836 */ /* 0x000fe20000000000 */
[----:B---3--:R-:W-:Y:S06]  /*4ca0*/  @!P2 BRA `(.L_x_67) ;  /* 0x000000500084a947 */ /* 0x008fec0003800000 */
.L_x_154:
[----:B--2---:R-:W-:Y:S01]  /*4cb0*/  MOV R15, R9 ;  /* 0x00000009000f7202 */ /* 0x004fe20000000f00 */
[----:B------:R-:W2:Y:S01]  /*4cc0*/  LDS.128 R28, [UR17+0xd0] ;  /* 0x0000d011ff1c7984 */ /* 0x000ea20008000c00 */
[----:B---3--:R-:W-:Y:S02]  /*4cd0*/  IMAD.MOV R0, RZ, RZ, -R9 ;  /* 0x000000ffff007224 */ /* 0x008fe400078e0a09 */
[----:B------:R-:W-:Y:S01]  /*4ce0*/  @!P0 IMAD.MOV R33, RZ, RZ, -R33 ;  /* 0x000000ffff218224 */ /* 0x000fe200078e0a21 */
[----:B------:R-:W-:Y:S01]  /*4cf0*/  @!P3 LOP3.LUT R33, RZ, R22, RZ, 0x33, !PT ;  /* 0x00000016ff21b212 */ /* 0x000fe200078e33ff */
[----:B------:R-:W-:Y:S01]  /*4d00*/  IMAD R40, R0, R10, RZ ;  /* 0x0000000a00287224 */ /* 0x000fe200078e02ff */
[----:B------:R-:W-:Y:S01]  /*4d10*/  ISETP.GE.AND P0, PT, R26, 0x1, PT ;  /* 0x000000011a00780c */ /* 0x000fe20003f06270 */
[----:B------:R-:W-:Y:S01]  /*4d20*/  IMAD.MOV.U32 R14, RZ, RZ, RZ ;  /* 0x000000ffff0e7224 */ /* 0x000fe200078e00ff */
[----:B------:R-:W-:Y:S01]  /*4d30*/  IABS R3, R33 ;  /* 0x0000002100037213 */ /* 0x000fe20000000000 */
[----:B------:R-:W-:Y:S01]  /*4d40*/  @!PT LDS RZ, [RZ] ;  /* 0x00000000fffff984 */ /* 0x000fe20000000800 */
[----:B------:R-:W-:Y:S01]  /*4d50*/  @!PT LDS RZ, [RZ] ;  /* 0x00000000fffff984 */ /* 0x000fe20000000800 */
[----:B------:R-:W-:Y:S01]  /*4d60*/  @!PT LDS RZ, [RZ] ;  /* 0x00000000fffff984 */ /* 0x000fe20000000800 */
[----:B------:R-:W-:Y:S01]  /*4d70*/  @!PT LDS RZ, [RZ] ;  /* 0x00000000fffff984 */ /* 0x000fe20000000800 */
[----:B------:R3:W-:Y:S06]  /*4d80*/  MEMBAR.ALL.CTA ;  /* 0x0000000000007992 */ /* 0x0007ec0000008000 */
[----:B---3--:R-:W3:Y:S01]  /*4d90*/  FENCE.VIEW.ASYNC.S ;  /* 0x00000000000073c6 */ /* 0x008ee20000000000 */
[----:B------:R-:W-:Y:S01]  /*4da0*/  LOP3.LUT R38, R33, R20, RZ, 0x3c, !PT ;  /* 0x0000001421267212 */ /* 0x000fe200078e3cff */
[----:B------:R-:W-:Y:S06]  /*4db0*/  IMAD.HI.U32 R40, R9, R40, R14 ;  /* 0x0000002809287227 */ /* 0x000fec00078e000e */
[----:B------:R-:W-:Y:S04]  /*4dc0*/  IMAD.HI.U32 R40, R40, R3, RZ ;  /* 0x0000000328287227 */ /* 0x000fe800078e00ff */
[----:B------:R-:W-:Y:S04]  /*4dd0*/  IMAD.MOV R0, RZ, RZ, -R40 ;  /* 0x000000ffff007224 */ /* 0x000fe800078e0a28 */
[C---:B------:R-:W-:Y:S05]  /*4de0*/  IMAD R3, R10.reuse, R0, R3 ;  /* 0x000000000a037224 */ /* 0x040fea00078e0203 */
[----:B------:R-:W-:Y:S01]  /*4df0*/  ISETP.GT.U32.AND P4, PT, R10, R3, PT ;  /* 0x000000030a00720c */ /* 0x000fe20003f84070 */
[----:B---3--:R-:W-:Y:S01]  /*4e00*/  SYNCS.ARRIVE.TRANS64.RED.A1T0 RZ, [UR16], RZ ;  /* 0x000000ffffff79a7 */ /* 0x008fe20008100410 */
[----:B--2---:R-:W-:Y:S11]  /*4e10*/  LOP3.LUT P3, RZ, R30, 0x1, RZ, 0xc0, !PT ;  /* 0x000000011eff7812 */ /* 0x004ff6000786c0ff */
[-C--:B------:R-:W-:Y:S04]  /*4e20*/  @!P4 IADD3 R3, PT, PT, R3, -R10.reuse, RZ ;  /* 0x8000000a0303c210 */ /* 0x080fe80007ffe0ff */
[----:B------:R-:W-:Y:S02]  /*4e30*/  ISETP.GE.U32.AND P5, PT, R3, R10, PT ;  /* 0x0000000a0300720c */ /* 0x000fe40003fa6070 */
[----:B------:R-:W-:Y:S02]  /*4e40*/  @P3 MOV R13, R28 ;  /* 0x0000001c000d3202 */ /* 0x000fe40000000f00 */
[----:B------:R-:W-:Y:S01]  /*4e50*/  @P3 LOP3.LUT R8, R29, 0xffff, RZ, 0xc0, !PT ;  /* 0x0000ffff1d083812 */ /* 0x000fe200078ec0ff */
[----:B------:R-:W-:Y:S08]  /*4e60*/  @!P0 BRA `(.L_x_68) ;  /* 0x0000000000a48947 */ /* 0x000ff00003800000 */
[----:B-1----:R-:W-:Y:S01]  /*4e70*/  IMAD.HI.U32 R41, R24, R7, RZ ;  /* 0x0000000718297227 */ /* 0x002fe200078e00ff */
[----:B------:R-:W-:Y:S02]  /*4e80*/  ISETP.NE.AND P0, PT, R6, 0x1, PT ;  /* 0x000000010600780c */ /* 0x000fe40003f05270 */
[----:B------:R-:W-:Y:S01]  /*4e90*/  ISETP.NE.AND P2, PT, R26, 0x1, PT ;  /* 0x000000011a00780c */ /* 0x000fe20003f45270 */
[----:B------:R-:W-:Y:S01]  /*4ea0*/  IMAD.HI.U32 R42, R23, R16, RZ ;  /* 0x00000010172a7227 */ /* 0x000fe200078e00ff */
[----:B------:R-:W-:Y:S02]  /*4eb0*/  SHF.R.U32.HI R41, RZ, R18, R41 ;  /* 0x00000012ff297219 */ /* 0x000fe40000011629 */
[----:B------:R-:W-:Y:S01]  /*4ec0*/  ISETP.NE.AND P6, PT, R2, 0x1, PT ;  /* 0x000000010200780c */ /* 0x000fe20003fc5270 */
[----:B------:R-:W-:Y:S01]  /*4ed0*/  IMAD.HI.U32 R44, R13, R16, RZ ;  /* 0x000000100d2c7227 */ /* 0x000fe200078e00ff */
[----:B------:R-:W-:Y:S02]  /*4ee0*/  SHF.R.U32.HI R42, RZ, R17, R42 ;  /* 0x00000011ff2a7219 */ /* 0x000fe4000001162a */
[----:B------:R-:W-:Y:S01]  /*4ef0*/  SEL R3, R24, R41, !P0 ;  /* 0x0000002918037207 */ /* 0x000fe20004000000 */
[C---:B------:R-:W-:Y:S01]  /*4f00*/  IMAD.HI.U32 R41, R8.reuse, R7, RZ ;  /* 0x0000000708297227 */ /* 0x040fe200078e00ff */
[----:B------:R-:W-:Y:S02]  /*4f10*/  SEL R11, R23, R42, !P6 ;  /* 0x0000002a170b7207 */ /* 0x000fe40007000000 */
[----:B------:R-:W-:Y:S01]  /*4f20*/  SHF.R.U32.HI R44, RZ, R17, R44 ;  /* 0x00000011ff2c7219 */ /* 0x000fe2000001162c */
[----:B------:R-:W-:Y:S01]  /*4f30*/  IMAD.HI.U32 R46, R3, R4, RZ ;  /* 0x00000004032e7227 */ /* 0x000fe200078e00ff */
[----:B------:R-:W-:Y:S03]  /*4f40*/  SHF.R.U32.HI R41, RZ, R18, R41 ;  /* 0x00000012ff297219 */ /* 0x000fe60000011629 */
[----:B------:R-:W-:Y:S01]  /*4f50*/  IMAD.HI.U32 R42, R11, R4, RZ ;  /* 0x000000040b2a7227 */ /* 0x000fe200078e00ff */
[----:B------:R-:W-:Y:S02]  /*4f60*/  @P2 SHF.R.U32.HI R3, RZ, R5, R46 ;  /* 0x00000005ff032219 */ /* 0x000fe4000001162e */
[----:B------:R-:W-:Y:S02]  /*4f70*/  SEL R9, R8, R41, !P0 ;  /* 0x0000002908097207 */ /* 0x000fe40004000000 */
[----:B------:R-:W-:Y:S01]  /*4f80*/  @P2 SHF.R.U32.HI R11, RZ, R5, R42 ;  /* 0x00000005ff0b2219 */ /* 0x000fe2000001162a */
[C---:B------:R-:W-:Y:S01]  /*4f90*/  IMAD R10, R26.reuse, R3, RZ ;  /* 0x000000031a0a7224 */ /* 0x040fe200078e02ff */
[----:B------:R-:W-:Y:S01]  /*4fa0*/  SEL R3, R13, R44, !P6 ;  /* 0x0000002c0d037207 */ /* 0x000fe20007000000 */
[C---:B------:R-:W-:Y:S03]  /*4fb0*/  IMAD.HI.U32 R14, R9.reuse, R4, RZ ;  /* 0x00000004090e7227 */ /* 0x040fe600078e00ff */
[----:B------:R-:W-:Y:S01]  /*4fc0*/  ISETP.GE.AND P0, PT, R9, R10, PT ;  /* 0x0000000a0900720c */ /* 0x000fe20003f06270 */
[C---:B------:R-:W-:Y:S01]  /*4fd0*/  IMAD R12, R26.reuse, R11, RZ ;  /* 0x0000000b1a0c7224 */ /* 0x040fe200078e02ff */
[-C--:B------:R-:W-:Y:S04]  /*4fe0*/  SHF.R.U32.HI R14, RZ, R5.reuse, R14 ;  /* 0x00000005ff0e7219 */ /* 0x080fe8000001160e */
[----:B------:R-:W-:Y:S02]  /*4ff0*/  ISETP.GE.OR P0, PT, R3, R12, P0 ;  /* 0x0000000c0300720c */ /* 0x000fe40000706670 */
[----:B------:R-:W-:Y:S05]  /*5000*/  SEL R15, R9, R14, !P2 ;  /* 0x0000000e090f7207 */ /* 0x000fea0005000000 */
[----:B------:R-:W-:Y:S04]  /*5010*/  IMAD.MOV R14, RZ, RZ, -R15 ;  /* 0x000000ffff0e7224 */ /* 0x000fe800078e0a0f */
[----:B------:R-:W-:Y:S02]  /*5020*/  IMAD R14, R26, R14, R9 ;  /* 0x0000000e1a0e7224 */ /* 0x000fe400078e0209 */
[C---:B------:R-:W-:Y:S05]  /*5030*/  @!P0 IMAD.HI.U32 R10, R3.reuse, R4, RZ ;  /* 0x00000004030a8227 */ /* 0x040fea00078e00ff */
[----:B------:R-:W-:Y:S04]  /*5040*/  @!P0 SHF.R.U32.HI R10, RZ, R5, R10 ;  /* 0x00000005ff0a8219 */ /* 0x000fe8000001160a */
[----:B------:R-:W-:Y:S01]  /*5050*/  @!P0 SEL R0, R3, R10, !P2 ;  /* 0x0000000a03008207 */ /* 0x000fe20005000000 */
[----:B------:R-:W-:Y:S03]  /*5060*/  IMAD.MOV R10, RZ, RZ, -R3 ;  /* 0x000000ffff0a7224 */ /* 0x000fe600078e0a03 */
[----:B------:R-:W-:Y:S01]  /*5070*/  @!P0 IADD3 R15, PT, PT, R15, -R0, RZ ;  /* 0x800000000f0f8210 */ /* 0x000fe20007ffe0ff */
[----:B------:R-:W-:Y:S01]  /*5080*/  @!P0 IMAD R0, R11, R14, R0 ;  /* 0x0000000e0b008224 */ /* 0x000fe200078e0200 */
[----:B------:R-:W-:Y:S01]  /*5090*/  IADD3 R11, PT, PT, -R9, RZ, RZ ;  /* 0x000000ff090b7210 */ /* 0x000fe20007ffe1ff */
[----:B------:R-:W-:Y:S02]  /*50a0*/  IMAD R13, R2, R10, R13 ;  /* 0x0000000a020d7224 */ /* 0x000fe400078e020d */
[----:B------:R-:W-:Y:S02]  /*50b0*/  @!P0 IMAD R9, R15, R26, R3 ;  /* 0x0000001a0f098224 */ /* 0x000fe400078e0203 */
[----:B------:R-:W-:Y:S02]  /*50c0*/  @!P0 IMAD.MOV.U32 R3, RZ, RZ, R0 ;  /* 0x000000ffff038224 */ /* 0x000fe400078e0000 */
[----:B------:R-:W-:Y:S02]  /*50d0*/  IMAD R8, R6, R11, R8 ;  /* 0x0000000b06087224 */ /* 0x000fe400078e0208 */
[----:B------:R-:W-:Y:S02]  /*50e0*/  IMAD R13, R3, R2, R13 ;  /* 0x00000002030d7224 */ /* 0x000fe400078e020d */
[----:B------:R-:W-:Y:S02]  /*50f0*/  IMAD R8, R9, R6, R8 ;  /* 0x0000000609087224 */ /* 0x000fe400078e0208 */
.L_x_68:
[----:B------:R-:W-:Y:S05]  /*5100*/  BRA.U UP1, `(.L_x_69) ;  /* 0x0000000101107547 */ /* 0x000fea000b800000 */
[----:B------:R-:W-:Y:S04]  /*5110*/  MOV R0, UR18 ;  /* 0x0000001200007c02 */ /* 0x000fe80008000f00 */
[----:B------:R-:W-:Y:S04]  /*5120*/  SHF.L.U32 R3, R0, 0x1f, RZ ;  /* 0x0000001f00037819 */ /* 0x000fe800000006ff */
[----:B------:R-:W2:Y:S02]  /*5130*/  SYNCS.PHASECHK.TRANS64.TRYWAIT P0, [UR17+0x88], R3 ;  /* 0x00008803ff0075a7 */ /* 0x000ea40008001111 */
[----:B--2---:R-:W-:Y:S05]  /*5140*/  @!P0 BRA `(.L_x_70) ;  /* 0x0000004c00748947 */ /* 0x004fea0003800000 */
.L_x_69:
[----:B------:R-:W-:Y:S01]  /*5150*/  R2UR UR8, R38 ;  /* 0x00000000260872ca */ /* 0x000fe200000e0000 */
[----:B------:R-:W-:Y:S01]  /*5160*/  @!P4 VIADD R40, R40, 0x1 ;  /* 0x000000012828c836 */ /* 0x000fe20000000000 */
[----:B------:R-:W-:Y:S01]  /*5170*/  ISETP.NE.AND P0, PT, R20, RZ, PT ;  /* 0x000000ff1400720c */ /* 0x000fe20003f05270 */
[----:B--2---:R-:W-:Y:S01]  /*5180*/  IMAD.MOV R0, RZ, RZ, -R39 ;  /* 0x000000ffff007224 */ /* 0x004fe200078e0a27 */
[----:B------:R-:W-:Y:S01]  /*5190*/  R2UR UR11, R21 ;  /* 0x00000000150b72ca */ /* 0x000fe200000e0000 */
[----:B------:R-:W-:Y:S01]  /*51a0*/  @P5 VIADD R40, R40, 0x1 ;  /* 0x0000000128285836 */ /* 0x000fe20000000000 */
[----:B------:R-:W-:Y:S01]  /*51b0*/  R2UR UR12, R39 ;  /* 0x00000000270c72ca */ /* 0x000fe200000e0000 */
[----:B------:R-:W-:Y:S01]  /*51c0*/  IMAD R19, R34, R0, R19 ;  /* 0x0000000022137224 */ /* 0x000fe200078e0213 */
[----:B------:R-:W-:Y:S01]  /*51d0*/  R2UR UR13, R33 ;  /* 0x00000000210d72ca */ /* 0x000fe200000e0000 */
[----:B------:R-:W-:Y:S01]  /*51e0*/  IMAD.MOV R0, RZ, RZ, -R33 ;  /* 0x000000ffff007224 */ /* 0x000fe200078e0a21 */
[----:B------:R-:W-:Y:S02]  /*51f0*/  R2UR UR14, R40 ;  /* 0x00000000280e72ca */ /* 0x000fe400000e0000 */
[----:B------:R-:W-:Y:S01]  /*5200*/  R2UR UR25, R19 ;  /* 0x00000000131972ca */ /* 0x000fe200000e0000 */
[----:B------:R-:W-:Y:S01]  /*5210*/  UISETP.GE.AND UP2, UPT, UR8, URZ, UPT ;  /* 0x000000ff0800728c */ /* 0x000fe2000bf46270 */
[----:B------:R-:W-:Y:S01]  /*5220*/  R2UR UR9, R0 ;  /* 0x00000000000972ca */ /* 0x000fe200000e0000 */
[----:B------:R-:W-:Y:S01]  /*5230*/  VOTEU.ALL UP1, P0 ;  /* 0x0000000000ff7886 */ /* 0x000fe20000020000 */
[----:B------:R-:W-:Y:S01]  /*5240*/  ISETP.NE.U32.AND P2, PT, RZ, UR4, PT ;  /* 0x00000004ff007c0c */ /* 0x000fe2000bf45070 */
[----:B------:R-:W-:Y:S01]  /*5250*/  USHF.L.U32 UR11, UR11, 0x6, URZ ;  /* 0x000000060b0b7899 */ /* 0x000fe200080006ff */
[----:B------:R-:W-:Y:S02]  /*5260*/  SHF.L.U32 R12, R32, 0x1f, RZ ;  /* 0x0000001f200c7819 */ /* 0x000fe400000006ff */
[----:B------:R-:W-:Y:S04]  /*5270*/  ISETP.NE.AND.EX P2, PT, RZ, UR5, PT, P2 ;  /* 0x00000005ff007c0c */ /* 0x000fe8000bf45320 */
[----:B------:R-:W-:Y:S02]  /*5280*/  @!UP2 UIADD3 UR14, UPT, UPT, -UR14, URZ, URZ ;  /* 0x000000ff0e0ea290 */ /* 0x000fe4000fffe1ff */
[----:B------:R-:W-:Y:S02]  /*5290*/  @!UP1 ULOP3.LUT UR14, URZ, UR7, URZ, 0x33, !UPT ;  /* 0x00000007ff0e9292 */ /* 0x000fe4000f8e33ff */
[----:B------:R-:W-:Y:S02]  /*52a0*/  USHF.L.U32 UR25, UR25, 0x7, URZ ;  /* 0x0000000719197899 */ /* 0x000fe400080006ff */
[----:B------:R-:W-:Y:S02]  /*52b0*/  UIMAD UR12, UR15, UR9, UR12 ;  /* 0x000000090f0c72a4 */ /* 0x000fe4000f8e020c */
[----:B------:R-:W-:Y:S05]  /*52c0*/  IMAD R3, RZ, RZ, -UR14 ;  /* 0x8000000eff037e24 */ /* 0x000fea000f8e02ff */
[----:B------:R-:W-:Y:S11]  /*52d0*/  R2UR UR8, R3 ;  /* 0x00000000030872ca */ /* 0x000ff600000e0000 */
[----:B------:R-:W-:Y:S02]  /*52e0*/  @!UPT UIADD3 URZ, UPT, UPT, URZ, URZ, URZ ;  /* 0x000000fffffff290 */ /* 0x000fe4000fffe0ff */
[----:B------:R-:W-:Y:S01]  /*52f0*/  UIMAD UR13, UR6, UR8, UR13 ;  /* 0x00000008060d72a4 */ /* 0x000fe2000f8e020d */
[----:B------:R-:W-:Y:S11]  /*5300*/  BRA.U !UP4, `(.L_x_71) ;  /* 0x000000010c347547 */ /* 0x000ff6000b800000 */
[----:B------:R-:W-:Y:S01]  /*5310*/  UPLOP3.LUT UP0, UPT, UPT, UPT, UP3, 0x80, 0x8 ;  /* 0x000000000008789c */ /* 0x000fe20003f0f030 */
[----:B------:R-:W-:Y:S02]  /*5320*/  HFMA2 R0, -RZ, RZ, 0, 5.9604644775390625e-08 ;  /* 0x00000001ff007431 */ /* 0x000fe400000001ff */
[----:B------:R-:W-:Y:S03]  /*5330*/  IMAD.MOV.U32 R75, RZ, RZ, 0x1 ;  /* 0x00000001ff4b7424 */ /* 0x000fe600078e00ff */
[----:B------:R-:W-:Y:S05]  /*5340*/  PLOP3.LUT P0, PT, PT, PT, UP0, 0x80, 0x8 ;  /* 0x000000000008781c */ /* 0x000fea0003f0f008 */
[----:B------:R-:W2:Y:S01]  /*5350*/  @UP0 LDCU.64 UR26, c[0x0][0x988] ;  /* 0x00013100ff1a07ac */ /* 0x000ea20008000a00 */
[----:B------:R-:W-:Y:S07]  /*5360*/  @UP0 UIMAD UR8, UR48, UR4, URZ ;  /* 0x00000004300802a4 */ /* 0x000fee000f8e02ff */
[----:B------:R-:W-:Y:S01]  /*5370*/  @!P0 PRMT R75, R0, 0x7610, R75 ;  /* 0x00007610004b8816 */ /* 0x000fe2000000004b */
[----:B--2---:R-:W-:Y:S03]  /*5380*/  @UP0 UIMAD.WIDE UR26, UR8, 0x4, UR26 ;  /* 0x00000004081a08a5 */ /* 0x004fe6000f8e021a */
[----:B------:R-:W2:Y:S03]  /*5390*/  @!UP0 LDCU UR8, c[0x0][0x980] ;  /* 0x00013000ff0887ac */ /* 0x000ea60008000800 */
[----:B------:R-:W-:Y:S01]  /*53a0*/  IMAD.U32 R10, RZ, RZ, UR26 ;  /* 0x0000001aff0a7e24 */ /* 0x000fe2000f8e00ff */
[----:B------:R-:W-:Y:S05]  /*53b0*/  MOV R11, UR27 ;  /* 0x0000001b000b7c02 */ /* 0x000fea0008000f00 */
[----:B------:R3:W5:Y:S02]  /*53c0*/  @P0 LDG.E R35, desc[UR46][R10.64] ;  /* 0x0000002e0a230981 */ /* 0x000764000c1e1900 */
[----:B--23--:R-:W-:Y:S07]  /*53d0*/  @!P0 IMAD.U32 R35, RZ, RZ, UR8 ;  /* 0x00000008ff238e24 */ /* 0x00cfee000f8e00ff */
.L_x_71:
[----:B-----5:R-:W-:Y:S01]  /*53e0*/  @!P2 FSETP.EQ.AND P0, PT, R35, RZ, PT ;  /* 0x000000ff2300a20b */ /* 0x020fe20003f02000 */
[----:B------:R-:W-:Y:S01]  /*53f0*/  @!UPT UIADD3 URZ, UPT, UPT, URZ, URZ, URZ ;  /* 0x000000fffffff290 */ /* 0x000fe2000fffe0ff */
[----:B------:R-:W-:Y:S11]  /*5400*/  @!P2 BRA `(.L_x_72) ;  /* 0x000000000014a947 */ /* 0x000ff60003800000 */
[----:B------:R-:W-:Y:S02]  /*5410*/  LOP3.LUT P2, RZ, R75, 0xff, RZ, 0xc0, !PT ;  /* 0x000000ff4bff7812 */ /* 0x000fe4000784c0ff */
[----:B------:R-:W-:Y:S04]  /*5420*/  PLOP3.LUT P0, PT, PT, PT, UP0, 0x80, 0x8 ;  /* 0x000000000008781c */ /* 0x000fe80003f0f008 */
[----:B------:R-:W-:Y:S07]  /*5430*/  PLOP3.LUT P0, PT, P0, PT, PT, 0x8, 0x80 ;  /* 0x000000000080781c */ /* 0x000fee000070e170 */
[----:B------:R-:W-:Y:S11]  /*5440*/  @P2 FSETP.EQ.AND P0, PT, R35, RZ, PT ;  /* 0x000000ff2300220b */ /* 0x000ff60003f02000 */
[----:B------:R-:W-:Y:S02]  /*5450*/  @!UPT UIADD3 URZ, UPT, UPT, URZ, URZ, URZ ;  /* 0x000000fffffff290 */ /* 0x000fe4000fffe0ff */
.L_x_72:
[----:B------:R-:W2:Y:S01]  /*5460*/  SYNCS.PHASECHK.TRANS64.TRYWAIT P2, [UR17+0x60], R12 ;  /* 0x0000600cff0075a7 */ /* 0x000ea20008041111 */
[----:B------:R-:W-:Y:S04]  /*5470*/  ELECT P4, URZ, PT ;  /* 0x0000000000ff782f */ /* 0x000fe80003880000 */
[----:B------:R-:W-:Y:S11]  /*5480*/  PLOP3.LUT P4, PT, P0, P4, PT, 0xf2, 0x2f ;  /* 0x00000000002f781c */ /* 0x000ff60000789e72 */
[----:B------:R-:W-:Y:S02]  /*5490*/  @!UPT UIADD3 URZ, UPT, UPT, URZ, URZ, URZ ;  /* 0x000000fffffff290 */ /* 0x000fe4000fffe0ff */
[----:B------:R-:W-:Y:S05]  /*54a0*/  @!P4 IADD3 R9, P0, PT, R36, 0x680, RZ ;  /* 0x000006802409c810 */ /* 0x000fea0007f1e0ff */
[----:B------:R-:W-:Y:S01]  /*54b0*/  @!P4 IMAD.X R0, RZ, RZ, R37, P0 ;  /* 0x000000ffff00c224 */ /* 0x000fe200000e0625 */
[----:B--2---:R-:W-:Y:S07]  /*54c0*/  @!P2 BRA `(.L_x_73) ;  /* 0x0000004800aca947 */ /* 0x004fee0003800000 */
.L_x_157:
[----:B------:R-:W-:Y:S01]  /*54d0*/  @!P4 R2UR UR9, R9 ;  /* 0x000000000909c2ca */ /* 0x000fe200000e0000 */
[----:B------:R-:W-:Y:S01]  /*54e0*/  VOTEU.ALL UP2, P4 ;  /* 0x0000000000ff7886 */ /* 0x000fe20002040000 */
[----:B------:R-:W-:Y:S01]  /*54f0*/  @!P4 R2UR UR8, R0 ;  /* 0x000000000008c2ca */ /* 0x000fe200000e0000 */
[----:B------:R-:W-:Y:S01]  /*5500*/  VOTEU.ALL UP1, P4 ;  /* 0x0000000000ff7886 */ /* 0x000fe20002020000 */
[----:B------:R-:W-:Y:S01]  /*5510*/  @!P4 IMAD.MOV.U32 R0, RZ, RZ, 0x2000 ;  /* 0x00002000ff00c424 */ /* 0x000fe200078e00ff */
[----:B------:R-:W-:Y:S01]  /*5520*/  UMOV UR26, 0x0 ;  /* 0x00000000001a7882 */ /* 0x000fe20000000000 */
[----:B------:R-:W-:Y:S01]  /*5530*/  UMOV UR27, 0x10000000 ;  /* 0x10000000001b7882 */ /* 0x000fe20000000000 */
[----:B------:R-:W-:Y:S01]  /*5540*/  @!P4 IADD3 R9, P0, PT, R36, 0x680, RZ ;  /* 0x000006802409c810 */ /* 0x000fe20007f1e0ff */
[----:B------:R-:W-:Y:S05]  /*5550*/  @!UP1 UMOV UR10, UR25 ;  /* 0x00000019000a9c82 */ /* 0x000fea0008000000 */
[----:B------:R-:W-:Y:S01]  /*5560*/  IMAD.U32 R10, RZ, RZ, UR9 ;  /* 0x00000009ff0a7e24 */ /* 0x000fe2000f8e00ff */
[----:B------:R-:W-:Y:S01]  /*5570*/  @!UP1 UMOV UR9, UR21 ;  /* 0x0000001500099c82 */ /* 0x000fe20008000000 */
[----:B------:R-:W-:Y:S01]  /*5580*/  IMAD.U32 R11, RZ, RZ, UR8 ;  /* 0x00000008ff0b7e24 */ /* 0x000fe2000f8e00ff */
[----:B------:R-:W-:Y:S02]  /*5590*/  @!UP2 UIADD3 UR8, UPT, UPT, UR17, 0x400, URZ ;  /* 0x000004001108a890 */ /* 0x000fe4000fffe0ff */
[----:B------:R-:W-:Y:S02]  /*55a0*/  @!P4 R2UR UR28, R10 ;  /* 0x000000000a1cc2ca */ /* 0x000fe400000e0000 */
[----:B------:R-:W-:Y:S11]  /*55b0*/  @!P4 R2UR UR29, R11 ;  /* 0x000000000b1dc2ca */ /* 0x000ff600000e0000 */
[----:B------:R-:W-:Y:S02]  /*55c0*/  @!UPT UIADD3 URZ, UPT, UPT, URZ, URZ, URZ ;  /* 0x000000fffffff290 */ /* 0x000fe4000fffe0ff */
[----:B------:R3:W-:Y:S01]  /*55d0*/  @!UP1 UTMALDG.5D [UR8], [UR28], desc[UR26] ;  /* 0x00001a081c0095b4 */ /* 0x0007e20008021000 */
[----:B------:R4:W-:Y:S01]  /*55e0*/  @!P4 SYNCS.ARRIVE.TRANS64.RED.A0TR RZ, [UR17+0x40], R0 ;  /* 0x00004000ffffc9a7 */ /* 0x0009e20008300411 */
[----:B------:R-:W-:Y:S01]  /*55f0*/  SYNCS.ARRIVE.TRANS64.RED.A1T0 RZ, [UR24], RZ ;  /* 0x000000ffffff79a7 */ /* 0x000fe20008100418 */
[----:B----4-:R-:W-:Y:S01]  /*5600*/  @!P4 IMAD.X R0, RZ, RZ, R37, P0 ;  /* 0x000000ffff00c224 */ /* 0x010fe200000e0625 */
[----:B------:R-:W4:Y:S02]  /*5610*/  SYNCS.PHASECHK.TRANS64.TRYWAIT P2, [UR17+0x68], R12 ;  /* 0x0000680cff0075a7 */ /* 0x000f240008041111 */
[----:B---34-:R-:W-:Y:S05]  /*5620*/  @!P2 BRA `(.L_x_74) ;  /* 0x00000048006ca947 */ /* 0x018fea0003800000 */
.L_x_159:
[----:B------:R-:W-:Y:S01]  /*5630*/  @!P4 R2UR UR9, R9 ;  /* 0x000000000909c2ca */ /* 0x000fe200000e0000 */
[----:B------:R-:W-:Y:S01]  /*5640*/  VOTEU.ALL UP2, P4 ;  /* 0x0000000000ff7886 */ /* 0x000fe20002040000 */
[----:B------:R-:W-:Y:S01]  /*5650*/  @!P4 R2UR UR8, R0 ;  /* 0x000000000008c2ca */ /* 0x000fe200000e0000 */
[----:B------:R-:W-:Y:S01]  /*5660*/  VOTEU.ALL UP1, P4 ;  /* 0x0000000000ff7886 */ /* 0x000fe20002020000 */
[----:B------:R-:W-:Y:S01]  /*5670*/  @!P4 IMAD.MOV.U32 R0, RZ, RZ, 0x2000 ;  /* 0x00002000ff00c424 */ /* 0x000fe200078e00ff */
[----:B------:R-:W-:Y:S01]  /*5680*/  UMOV UR26, 0x0 ;  /* 0x00000000001a7882 */ /* 0x000fe20000000000 */
[----:B------:R-:W-:Y:S01]  /*5690*/  @!UP2 UIADD3 UR10, UPT, UPT, UR25, 0x20, URZ ;  /* 0x00000020190aa890 */ /* 0x000fe2000fffe0ff */
[----:B------:R-:W-:Y:S01]  /*56a0*/  @!P4 IADD3 R21, P0, PT, R36, 0x680, RZ ;  /* 0x000006802415c810 */ /* 0x000fe20007f1e0ff */
[----:B------:R-:W-:Y:S04]  /*56b0*/  UMOV UR27, 0x10000000 ;  /* 0x10000000001b7882 */ /* 0x000fe80000000000 */
[----:B------:R-:W-:Y:S02]  /*56c0*/  @!P4 IMAD.X R19, RZ, RZ, R37, P0 ;  /* 0x000000ffff13c224 */ /* 0x000fe400000e0625 */
        /* <DEDUP_REMOVED lines=10> */
[----:B------:R-:W4:Y:S02]  /*5770*/  SYNCS.PHASECHK.TRANS64.TRYWAIT P2, [UR17+0x70], R12 ;  /* 0x0000700cff0075a7 */ /* 0x000f240008041111 */
[----:B---34-:R-:W-:Y:S05]  /*5780*/  @!P2 BRA `(.L_x_75) ;  /* 0x00000048002ca947 */ /* 0x018fea0003800000 */
.L_x_161:
[----:B------:R-:W3:Y:S01]  /*5790*/  LDC.64 R14, c[0x0][0xc10] ;  /* 0x00030400ff0e7b82 */ /* 0x000ee20000000a00 */
[----:B------:R-:W-:Y:S01]  /*57a0*/  @!P4 R2UR UR9, R21 ;  /* 0x000000001509c2ca */ /* 0x000fe200000e0000 */
[----:B------:R-:W-:Y:S01]  /*57b0*/  VOTEU.ALL UP2, P4 ;  /* 0x0000000000ff7886 */ /* 0x000fe20002040000 */
[----:B------:R-:W-:Y:S01]  /*57c0*/  @!P4 R2UR UR8, R19 ;  /* 0x000000001308c2ca */ /* 0x000fe200000e0000 */
[----:B------:R-:W-:Y:S01]  /*57d0*/  VOTEU.ALL UP1, P4 ;  /* 0x0000000000ff7886 */ /* 0x000fe20002020000 */
[----:B------:R-:W-:Y:S03]  /*57e0*/  @!P4 IMAD.MOV.U32 R19, RZ, RZ, 0x2000 ;  /* 0x00002000ff13c424 */ /* 0x000fe600078e00ff */
[----:B------:R-:W4:Y:S01]  /*57f0*/  LDC.64 R10, c[0x0][0xc18] ;  /* 0x00030600ff0a7b82 */ /* 0x000f220000000a00 */
[----:B------:R-:W-:Y:S01]  /*5800*/  @!UP2 UIADD3 UR10, UPT, UPT, UR25, 0x40, URZ ;  /* 0x00000040190aa890 */ /* 0x000fe2000fffe0ff */
[----:B------:R-:W-:Y:S01]  /*5810*/  @P3 SHF.R.U32.HI R28, RZ, 0x10, R29 ;  /* 0x00000010ff1c3819 */ /* 0x000fe2000001161d */
[----:B------:R-:W-:Y:S01]  /*5820*/  UMOV UR26, 0x0 ;  /* 0x00000000001a7882 */ /* 0x000fe20000000000 */
[----:B------:R-:W-:Y:S04]  /*5830*/  UMOV UR27, 0x10000000 ;  /* 0x10000000001b7882 */ /* 0x000fe80000000000 */
[----:B------:R-:W5:Y:S01]  /*5840*/  @!P1 LDC R0, c[0x0][0xc20] ;  /* 0x00030800ff009b82 */ /* 0x000f620000000800 */
[----:B------:R-:W-:Y:S01]  /*5850*/  @P3 R2UR UR48, R28 ;  /* 0x000000001c3032ca */ /* 0x000fe200000e0000 */
[----:B------:R-:W-:Y:S01]  /*5860*/  IMAD.U32 R38, RZ, RZ, UR9 ;  /* 0x00000009ff267e24 */ /* 0x000fe2000f8e00ff */
[----:B------:R-:W-:Y:S05]  /*5870*/  @!UP1 UMOV UR9, UR19 ;  /* 0x0000001300099c82 */ /* 0x000fea0008000000 */
[----:B--2---:R-:W2:Y:S01]  /*5880*/  @!P1 LDC R3, c[0x0][0xc0c] ;  /* 0x00030300ff039b82 */ /* 0x004ea20000000800 */
[----:B------:R-:W-:Y:S01]  /*5890*/  IMAD.U32 R39, RZ, RZ, UR8 ;  /* 0x00000008ff277e24 */ /* 0x000fe2000f8e00ff */
[----:B------:R-:W-:Y:S01]  /*58a0*/  @!UP2 UIADD3 UR8, UPT, UPT, UR17, 0x4400, URZ ;  /* 0x000044001108a890 */ /* 0x000fe2000fffe0ff */
[----:B------:R-:W-:Y:S03]  /*58b0*/  @!P4 R2UR UR28, R38 ;  /* 0x00000000261cc2ca */ /* 0x000fe600000e0000 */
[----:B------:R-:W-:Y:S11]  /*58c0*/  @!P4 R2UR UR29, R39 ;  /* 0x00000000271dc2ca */ /* 0x000ff600000e0000 */
[----:B------:R-:W-:Y:S02]  /*58d0*/  @!UPT UIADD3 URZ, UPT, UPT, URZ, URZ, URZ ;  /* 0x000000fffffff290 */ /* 0x000fe4000fffe0ff */
[----:B------:R1:W-:Y:S01]  /*58e0*/  @!UP1 UTMALDG.5D [UR8], [UR28], desc[UR26] ;  /* 0x00001a081c0095b4 */ /* 0x0003e20008021000 */
[----:B------:R1:W-:Y:S01]  /*58f0*/  @!P4 SYNCS.ARRIVE.TRANS64.RED.A0TR RZ, [UR17+0x50], R19 ;  /* 0x00005013ffffc9a7 */ /* 0x0003e20008300411 */
[----:B--2---:R-:W-:Y:S01]  /*5900*/  @!P1 ISETP.NE.AND P2, PT, R3, 0x1, PT ;  /* 0x000000010300980c */ /* 0x004fe20003f45270 */
[C---:B---3--:R-:W-:Y:S01]  /*5910*/  @!P1 IMAD.HI.U32 R14, R13.reuse, R14, RZ ;  /* 0x0000000e0d0e9227 */ /* 0x048fe200078e00ff */
[----:B----4-:R-:W-:Y:S03]  /*5920*/  @!P1 ISETP.NE.AND P0, PT, R10, 0x1, PT ;  /* 0x000000010a00980c */ /* 0x010fe60003f05270 */
[C---:B------:R-:W-:Y:S01]  /*5930*/  @!P1 IMAD.HI.U32 R11, R8.reuse, R11, RZ ;  /* 0x0000000b080b9227 */ /* 0x040fe200078e00ff */
[----:B------:R-:W-:Y:S04]  /*5940*/  @!P1 SHF.R.U32.HI R14, RZ, R15, R14 ;  /* 0x0000000fff0e9219 */ /* 0x000fe8000001160e */
[----:B-----5:R-:W-:Y:S01]  /*5950*/  @!P1 SHF.R.U32.HI R9, RZ, R0, R11 ;  /* 0x00000000ff099219 */ /* 0x020fe2000001160b */
[----:B------:R-:W-:Y:S01]  /*5960*/  SYNCS.ARRIVE.TRANS64.RED.A1T0 RZ, [UR49], RZ ;  /* 0x000000ffffff79a7 */ /* 0x000fe20008100431 */
[----:B------:R-:W-:Y:S02]  /*5970*/  @!P1 SEL R14, R13, R14, !P2 ;  /* 0x0000000e0d0e9207 */ /* 0x000fe40005000000 */
[----:B------:R-:W-:Y:S01]  /*5980*/  @!P1 SEL R9, R8, R9, !P0 ;  /* 0x0000000908099207 */ /* 0x000fe20004000000 */
[----:B------:R-:W2:Y:S04]  /*5990*/  SYNCS.PHASECHK.TRANS64.TRYWAIT P5, [UR17+0x78], R12 ;  /* 0x0000780cff0075a7 */ /* 0x000ea800080a1111 */
[----:B------:R-:W-:Y:S02]  /*59a0*/  @!P1 IMAD.IADD R0, R9, 0x1, -R14 ;  /* 0x0000000109009824 */ /* 0x000fe400078e0a0e */
[----:B------:R-:W-:Y:S02]  /*59b0*/  @!P1 IMAD.IADD R9, R14, 0x1, -R9 ;  /* 0x000000010e099824 */ /* 0x000fe400078e0a09 */
[----:B------:R-:W-:Y:S02]  /*59c0*/  @!P1 IMAD R13, R0, R3, R13 ;  /* 0x00000003000d9224 */ /* 0x000fe400078e020d */
[----:B------:R-:W-:Y:S01]  /*59d0*/  @!P1 IMAD R8, R9, R10, R8 ;  /* 0x0000000a09089224 */ /* 0x000fe200078e0208 */
[----:B-12---:R-:W-:Y:S06]  /*59e0*/  @!P5 BRA `(.L_x_76) ;  /* 0x0000004400acd947 */ /* 0x006fec0003800000 */
.L_x_163:
[----:B-1----:R-:W-:Y:S01]  /*59f0*/  @!P4 IADD3 R3, P0, PT, R36, 0x680, RZ ;  /* 0x000006802403c810 */ /* 0x002fe20007f1e0ff */
[----:B------:R-:W-:Y:S01]  /*5a00*/  VOTEU.ALL UP2, P4 ;  /* 0x0000000000ff7886 */ /* 0x000fe20002040000 */
[----:B------:R-:W-:Y:S01]  /*5a10*/  VOTEU.ALL UP1, P4 ;  /* 0x0000000000ff7886 */ /* 0x000fe20002020000 */
[----:B------:R-:W-:Y:S01]  /*5a20*/  UMOV UR28, 0x0 ;  /* 0x00000000001c7882 */ /* 0x000fe20000000000 */
[----:B------:R-:W-:Y:S01]  /*5a30*/  @!P4 R2UR UR9, R3 ;  /* 0x000000000309c2ca */ /* 0x000fe200000e0000 */
[----:B------:R-:W-:Y:S01]  /*5a40*/  @!P4 IMAD.X R0, RZ, RZ, R37, P0 ;  /* 0x000000ffff00c224 */ /* 0x000fe200000e0625 */
[----:B------:R-:W-:Y:S01]  /*5a50*/  @!UP2 UIADD3 UR10, UPT, UPT, UR25, 0x60, URZ ;  /* 0x00000060190aa890 */ /* 0x000fe2000fffe0ff */
[----:B------:R-:W-:Y:S01]  /*5a60*/  LOP3.LUT R32, R32, 0x1, RZ, 0x3c, !PT ;  /* 0x0000000120207812 */ /* 0x000fe200078e3cff */
[----:B------:R-:W-:Y:S01]  /*5a70*/  UMOV UR29, 0x10000000 ;  /* 0x10000000001d7882 */ /* 0x000fe20000000000 */
[----:B------:R-:W-:Y:S01]  /*5a80*/  LOP3.LUT R27, R27, 0x1, RZ, 0x3c, !PT ;  /* 0x000000011b1b7812 */ /* 0x000fe200078e3cff */
[----:B------:R-:W-:Y:S01]  /*5a90*/  IMAD.IADD R19, R8, 0x1, R51 ;  /* 0x0000000108137824 */ /* 0x000fe200078e0233 */
[----:B------:R-:W-:Y:S01]  /*5aa0*/  @!P4 R2UR UR8, R0 ;  /* 0x000000000008c2ca */ /* 0x000fe200000e0000 */
[----:B------:R-:W-:Y:S05]  /*5ab0*/  IMAD.IADD R21, R13, 0x1, R74 ;  /* 0x000000010d157824 */ /* 0x000fea00078e024a */
[----:B------:R-:W-:Y:S01]  /*5ac0*/  IMAD.U32 R10, RZ, RZ, UR9 ;  /* 0x00000009ff0a7e24 */ /* 0x000fe2000f8e00ff */
[----:B------:R-:W-:Y:S04]  /*5ad0*/  @!UP2 UIADD3 UR9, UPT, UPT, UR17, 0x58, URZ ;  /* 0x000000581109a890 */ /* 0x000fe8000fffe0ff */
[----:B------:R-:W-:Y:S02]  /*5ae0*/  @!P4 R2UR UR26, R10 ;  /* 0x000000000a1ac2ca */ /* 0x000fe400000e0000 */
[----:B------:R-:W-:Y:S01]  /*5af0*/  IMAD.U32 R11, RZ, RZ, UR8 ;  /* 0x00000008ff0b7e24 */ /* 0x000fe2000f8e00ff */
[----:B------:R-:W-:Y:S04]  /*5b00*/  @!UP2 UIADD3 UR8, UPT, UPT, UR17, 0x6400, URZ ;  /* 0x000064001108a890 */ /* 0x000fe8000fffe0ff */
[----:B------:R-:W-:Y:S11]  /*5b10*/  @!P4 R2UR UR27, R11 ;  /* 0x000000000b1bc2ca */ /* 0x000ff600000e0000 */
[----:B------:R-:W-:Y:S02]  /*5b20*/  @!UPT UIADD3 URZ, UPT, UPT, URZ, URZ, URZ ;  /* 0x000000fffffff290 */ /* 0x000fe4000fffe0ff */
[----:B------:R2:W-:Y:S01]  /*5b30*/  @!UP1 UTMALDG.5D [UR8], [UR26], desc[UR28] ;  /* 0x00001c081a0095b4 */ /* 0x0005e20008021000 */
[----:B------:R2:W-:Y:S01]  /*5b40*/  @!P4 SYNCS.ARRIVE.TRANS64.RED.A0TR RZ, [UR17+0x58], R25 ;  /* 0x00005819ffffc9a7 */ /* 0x0005e20008300411 */
[----:B------:R-:W-:Y:S01]  /*5b50*/  UPLOP3.LUT UP1, UPT, UPT, UPT, UPT, 0x80, 0x8 ;  /* 0x000000000008789c */ /* 0x000fe20003f2f070 */
[----:B------:R-:W-:Y:S01]  /*5b60*/  SYNCS.ARRIVE.TRANS64.RED.A1T0 RZ, [UR22], RZ ;  /* 0x000000ffffff79a7 */ /* 0x000fe20008100416 */
[----:B------:R-:W-:Y:S09]  /*5b70*/  @P3 BRA `(.L_x_77) ;  /* 0xffffffec00703947 */ /* 0x000ff2000383ffff */
[----:B------:R-:W-:-:S04]  /*5b80*/  SHF.L.U32 R3, R32, 0x1f, RZ ;  /* 0x0000001f20037819 */ /* 0x000fc800000006ff */
[----:B------:R-:W1:Y:S02]  /*5b90*/  SYNCS.PHASECHK.TRANS64.TRYWAIT P0, [UR17+0x60], R3 ;  /* 0x00006003ff0075a7 */ /* 0x000e640008001111 */
[----:B-1----:R-:W-:Y:S05]  /*5ba0*/  @!P0 BRA `(.L_x_78) ;  /* 0x0000004400548947 */ /* 0x002fea0003800000 */
.L_x_165:
[----:B------:R-:W3:Y:S02]  /*5bb0*/  SYNCS.PHASECHK.TRANS64.TRYWAIT P0, [UR17+0x68], R3 ;  /* 0x00006803ff0075a7 */ /* 0x000ee40008001111 */
[----:B---3--:R-:W-:Y:S05]  /*5bc0*/  @!P0 BRA `(.L_x_79) ;  /* 0x0000004400648947 */ /* 0x008fea0003800000 */
.L_x_167:
[----:B------:R-:W3:Y:S02]  /*5bd0*/  SYNCS.PHASECHK.TRANS64.TRYWAIT P0, [UR17+0x70], R3 ;  /* 0x00007003ff0075a7 */ /* 0x000ee40008001111 */
[----:B---3--:R-:W-:Y:S05]  /*5be0*/  @!P0 BRA `(.L_x_80) ;  /* 0x0000004400748947 */ /* 0x008fea0003800000 */
.L_x_169:
[----:B-1----:R-:W-:-:S07]  /*5bf0*/  MOV R0, UR17 ;  /* 0x0000001100007c02 */ /* 0x002fce0008000f00 */
.L_x_81:
[----:B-1----:R-:W-:-:S04]  /*5c00*/  SHF.L.U32 R3, R32, 0x1f, RZ ;  /* 0x0000001f20037819 */ /* 0x002fc800000006ff */
[----:B------:R1:W3:Y:S03]  /*5c10*/  SYNCS.PHASECHK.TRANS64.TRYWAIT P0, [R0+URZ+0x78], R3 ;  /* 0x00007803000075a7 */ /* 0x0002e600080011ff */
[----:B---3--:R-:W-:Y:S05]  /*5c20*/  @!P0 NANOSLEEP.SYNCS 0x989680 ;  /* 0x009896800000895d */ /* 0x008fea0003900000 */
[----:B------:R-:W3:Y:S02]  /*5c30*/  @!P0 SYNCS.PHASECHK.TRANS64 P0, [R0+URZ+0x78], R3 ;  /* 0x00007803000085a7 */ /* 0x000ee400080010ff */
[----:B--23--:R-:W-:Y:S05]  /*5c40*/  @P0 EXIT ;  /* 0x000000000000094d */ /* 0x00cfea0003800000 */
[----:B------:R-:W-:Y:S05]  /*5c50*/  BRA `(.L_x_81) ;  /* 0xfffffffc00e87947 */ /* 0x000fea000383ffff */
.L_x_66:
[----:B------:R-:W-:-:S06]  /*5c60*/  UISETP.GE.AND UP1, UPT, UR4, 0x4, UPT ;  /* 0x000000040400788c */ /* 0x000fcc000bf26270 */
[----:B------:R-:W-:-:S13]  /*5c70*/  PLOP3.LUT P0, PT, PT, PT, UP1, 0x80, 0x8 ;  /* 0x000000000008781c */ /* 0x000fda0003f0f018 */
[----:B-1----:R-:W-:Y:S05]  /*5c80*/  @!P0 EXIT ;  /* 0x000000000000894d */ /* 0x002fea0003800000 */
[----:B------:R-:W-:Y:S01]  /*5c90*/  BAR.SYNC.DEFER_BLOCKING 0x6, 0xa0 ;  /* 0x0182800000007b1d */ /* 0x000fe20000010000 */
[C---:B------:R-:W-:Y:S01]  /*5ca0*/  IMAD.SHL.U32 R0, R85.reuse, 0x20, RZ ;  /* 0x0000002055007824 */ /* 0x040fe200078e00ff */
[----:B------:R-:W-:Y:S01]  /*5cb0*/  SHF.R.U32.HI R7, RZ, 0x2, R85 ;  /* 0x00000002ff077819 */ /* 0x000fe20000011655 */
[C---:B------:R-:W-:Y:S01]  /*5cc0*/  IMAD.SHL.U32 R84, R85.reuse, 0x4, RZ ;  /* 0x0000000455547824 */ /* 0x040fe200078e00ff */
[C---:B------:R-:W-:Y:S01]  /*5cd0*/  R2P PR, R85.reuse, 0x6 ;  /* 0x0000000655007804 */ /* 0x040fe20000000000 */
[C---:B------:R-:W-:Y:S01]  /*5ce0*/  IMAD.SHL.U32 R5, R85.reuse, 0x10, RZ ;  /* 0x0000001055057824 */ /* 0x040fe200078e00ff */
[----:B------:R-:W-:Y:S01]  /*5cf0*/  UMOV UR51, 0x400 ;  /* 0x0000040000337882 */ /* 0x000fe20000000000 */
[C---:B------:R-:W-:Y:S01]  /*5d00*/  LOP3.LUT R3, R0.reuse, 0xe0, RZ, 0xc0, !PT ;  /* 0x000000e000037812 */ /* 0x040fe200078ec0ff */
[----:B------:R-:W-:Y:S01]  /*5d10*/  ULEA UR51, UR49, UR51, 0x18 ;  /* 0x0000003331337291 */ /* 0x000fe2000f8ec0ff */
[----:B------:R-:W1:Y:S01]  /*5d20*/  LDC R79, c[0x0][0x370] ;  /* 0x0000dc00ff4f7b82 */ /* 0x000e620000000800 */
[----:B------:R-:W-:Y:S01]  /*5d30*/  LOP3.LUT R0, R0, 0x100, RZ, 0xc0, !PT ;  /* 0x0000010000007812 */ /* 0x000fe200078ec0ff */
[----:B------:R-:W-:Y:S01]  /*5d40*/  IMAD.U32 R32, R85, 0x10000, RZ ;  /* 0x0001000055207824 */ /* 0x000fe200078e00ff */
[----:B------:R-:W-:Y:S01]  /*5d50*/  LOP3.LUT R84, R3, 0x1c, R84, 0xf8, !PT ;  /* 0x0000001c03547812 */ /* 0x000fe200078ef854 */
[----:B------:R-:W-:Y:S01]  /*5d60*/  UIADD3 UR4, UPT, UPT, UR51, 0x400, URZ ;  /* 0x0000040033047890 */ /* 0x000fe2000fffe0ff */
[----:B------:R-:W-:Y:S01]  /*5d70*/  IMAD.MOV.U32 R90, RZ, RZ, 0x10 ;  /* 0x00000010ff5a7424 */ /* 0x000fe200078e00ff */
[----:B------:R-:W-:Y:S01]  /*5d80*/  LOP3.LUT R5, R0, 0x600, R5, 0xf8, !PT ;  /* 0x0000060000057812 */ /* 0x000fe200078ef805 */
[----:B------:R-:W-:Y:S01]  /*5d90*/  IMAD.MOV.U32 R89, RZ, RZ, 0x20 ;  /* 0x00000020ff597424 */ /* 0x000fe200078e00ff */
[----:B------:R-:W2:Y:S01]  /*5da0*/  LDC R28, c[0x0][0xc0c] ;  /* 0x00030300ff1c7b82 */ /* 0x000ea20000000800 */
[----:B------:R-:W-:Y:S01]  /*5db0*/  LOP3.LUT R84, R84, 0x4, R7, 0x78, !PT ;  /* 0x0000000454547812 */ /* 0x000fe200078e7807 */
[----:B------:R-:W-:Y:S01]  /*5dc0*/  IMAD.MOV.U32 R83, RZ, RZ, 0x1 ;  /* 0x00000001ff537424 */ /* 0x000fe200078e00ff */
[----:B------:R-:W-:Y:S01]  /*5dd0*/  SHF.R.S32.HI R7, RZ, 0x1f, R88 ;  /* 0x0000001fff077819 */ /* 0x000fe20000011458 */
[----:B------:R-:W-:Y:S01]  /*5de0*/  IMAD.MOV.U32 R30, RZ, RZ, RZ ;  /* 0x000000ffff1e7224 */ /* 0x000fe200078e00ff */
[----:B------:R-:W-:Y:S01]  /*5df0*/  LOP3.LUT R84, R5, R84, RZ, 0xfc, !PT ;  /* 0x0000005405547212 */ /* 0x000fe200078efcff */
[----:B------:R-:W-:Y:S01]  /*5e00*/  IMAD.MOV.U32 R82, RZ, RZ, RZ ;  /* 0x000000ffff527224 */ /* 0x000fe200078e00ff */
[----:B------:R-:W3:Y:S01]  /*5e10*/  LDS R2, [UR51+0xe0] ;  /* 0x0000e033ff027984 */ /* 0x000ee20008000800 */
[----:B------:R-:W4:Y:S01]  /*5e20*/  LDC R78, c[0x0][0xc20] ;  /* 0x00030800ff4e7b82 */ /* 0x000f220000000800 */
[----:B------:R-:W-:Y:S01]  /*5e30*/  LEA.HI R88, R7, R88, RZ, 0x7 ;  /* 0x0000005807587211 */ /* 0x000fe200078f38ff */
[----:B------:R-:W-:Y:S01]  /*5e40*/  IMAD.MOV.U32 R81, RZ, RZ, RZ ;  /* 0x000000ffff517224 */ /* 0x000fe200078e00ff */
[----:B------:R-:W-:Y:S01]  /*5e50*/  LOP3.LUT R85, R85, 0x60, RZ, 0xc0, !PT ;  /* 0x0000006055557812 */ /* 0x000fe200078ec0ff */
[----:B------:R-:W-:Y:S01]  /*5e60*/  IMAD.U32 R87, RZ, RZ, UR4 ;  /* 0x00000004ff577e24 */ /* 0x000fe2000f8e00ff */
[----:B------:R-:W-:Y:S01]  /*5e70*/  LOP3.LUT R32, R32, 0x600000, RZ, 0xc0, !PT ;  /* 0x0060000020207812 */ /* 0x000fe200078ec0ff */
[----:B------:R-:W1:Y:S01]  /*5e80*/  LDCU.64 UR56, c[0x0][0x348] ;  /* 0x00006900ff3877ac */ /* 0x000e620008000a00 */
[----:B------:R-:W-:Y:S01]  /*5e90*/  SEL R90, R90, 0xfffffff0, !P2 ;  /* 0xfffffff05a5a7807 */ /* 0x000fe20005000000 */
[----:B------:R-:W1:Y:S01]  /*5ea0*/  LDC R27, c[0x0][0xc30] ;  /* 0x00030c00ff1b7b82 */ /* 0x000e620000000800 */
[----:B------:R-:W-:Y:S01]  /*5eb0*/  SEL R89, R89, 0xffffffe0, !P1 ;  /* 0xffffffe059597807 */ /* 0x000fe20004800000 */
[----:B------:R-:W1:Y:S01]  /*5ec0*/  LDCU.64 UR36, c[0x0][0x988] ;  /* 0x00013100ff2477ac */ /* 0x000e620008000a00 */
[----:B------:R-:W-:Y:S01]  /*5ed0*/  SHF.R.S32.HI R88, RZ, 0x7, R88 ;  /* 0x00000007ff587819 */ /* 0x000fe20000011458 */
[----:B------:R-:W1:Y:S04]  /*5ee0*/  LDCU.64 UR38, c[0x0][0x990] ;  /* 0x00013200ff2677ac */ /* 0x000e680008000a00 */
[----:B------:R-:W1:Y:S01]  /*5ef0*/  LDC R77, c[0x0][0x388] ;  /* 0x0000e200ff4d7b82 */ /* 0x000e620000000800 */
[----:B------:R-:W-:Y:S01]  /*5f00*/  UMOV UR54, URZ ;  /* 0x000000ff00367c82 */ /* 0x000fe20008000000 */
[----:B------:R-:W-:-:S06]  /*5f10*/  UMOV UR55, URZ ;  /* 0x000000ff00377c82 */ /* 0x000fcc0008000000 */
[----:B------:R-:W1:Y:S08]  /*5f20*/  LDC R76, c[0x0][0x38c] ;  /* 0x0000e300ff4c7b82 */ /* 0x000e700000000800 */
[----:B------:R-:W1:Y:S01]  /*5f30*/  LDC.64 R72, c[0x0][0xc10] ;  /* 0x00030400ff487b82 */ /* 0x000e620000000a00 */
[C---:B---3--:R-:W-:Y:S01]  /*5f40*/  VIADD R3, R2.reuse, 0x80 ;  /* 0x0000008002037836 */ /* 0x048fe20000000000 */
[----:B------:R-:W-:-:S06]  /*5f50*/  LOP3.LUT R2, R2, 0xffff, RZ, 0xc0, !PT ;  /* 0x0000ffff02027812 */ /* 0x000fcc00078ec0ff */
[----:B------:R-:W3:Y:S01]  /*5f60*/  LDC.64 R24, c[0x0][0xc18] ;  /* 0x00030600ff187b82 */ /* 0x000ee20000000a00 */
[----:B------:R-:W-:-:S05]  /*5f70*/  LOP3.LUT R3, R3, 0xffff, RZ, 0xc0, !PT ;  /* 0x0000ffff03037812 */ /* 0x000fca00078ec0ff */
[----:B------:R1:W-:Y:S02]  /*5f80*/  STL.64 [R1], R2 ;  /* 0x0000000201007387 */ /* 0x0003e40000100a00 */
[----:B------:R-:W1:Y:S08]  /*5f90*/  LDC.64 R22, c[0x0][0xc28] ;  /* 0x00030a00ff167b82 */ /* 0x000e700000000a00 */
[----:B------:R-:W1:Y:S08]  /*5fa0*/  LDC.64 R70, c[0x0][0x9b0] ;  /* 0x00026c00ff467b82 */ /* 0x000e700000000a00 */
[----:B------:R-:W1:Y:S08]  /*5fb0*/  LDC.64 R68, c[0x0][0x9a8] ;  /* 0x00026a00ff447b82 */ /* 0x000e700000000a00 */
[----:B--2-4-:R-:W1:Y:S02]  /*5fc0*/  LDC R80, c[0x0][0x374] ;  /* 0x0000dd00ff507b82 */ /* 0x014e640000000800 */
.L_x_125:
[----:B-1----:R-:W-:Y:S04]  /*5fd0*/  SHF.L.U32 R3, R81, 0x1f, RZ ;  /* 0x0000001f51037819 */ /* 0x002fe800000006ff */
[----:B------:R-:W1:Y:S02]  /*5fe0*/  SYNCS.PHASECHK.TRANS64.TRYWAIT P0, [UR51+0x90], R3 ;  /* 0x00009003ff0075a7 */ /* 0x000e640008001133 */
[----:B-12---:R-:W-:Y:S05]  /*5ff0*/  @!P0 BRA `(.L_x_82) ;  /* 0x0000004000888947 */ /* 0x006fea0003800000 */
.L_x_171:
[----:B------:R-:W2:Y:S01]  /*6000*/  LDS.128 R12, [UR51+0xd0] ;  /* 0x0000d033ff0c7984 */ /* 0x000ea20008000c00 */
[----:B------:R-:W-:Y:S01]  /*6010*/  UIADD3 UR4, UPT, UPT, UR51, 0x98, URZ ;  /* 0x0000009833047890 */ /* 0x000fe2000fffe0ff */
[----:B-1----:R-:W-:Y:S01]  /*6020*/  IMAD R0, R30, 0x4, R1 ;  /* 0x000000041e007824 */ /* 0x002fe200078e0201 */
[-C--:B------:R-:W-:Y:S02]  /*6030*/  IABS R6, R88.reuse ;  /* 0x0000005800067213 */ /* 0x080fe40000000000 */
[----:B------:R-:W-:Y:S01]  /*6040*/  UPRMT UR4, URZ, 0x654, UR4 ;  /* 0x00000654ff047896 */ /* 0x000fe20008000004 */
[----:B------:R-:W-:Y:S01]  /*6050*/  IABS R4, R77 ;  /* 0x0000004d00047213 */ /* 0x000fe20000000000 */
[----:B------:R-:W1:Y:S01]  /*6060*/  I2F.RP R5, R6 ;  /* 0x0000000600057306 */ /* 0x000e620000209400 */
[----:B------:R-:W-:Y:S01]  /*6070*/  @!PT LDS RZ, [RZ] ;  /* 0x00000000fffff984 */ /* 0x000fe20000000800 */
[----:B------:R-:W-:Y:S01]  /*6080*/  @!PT LDS RZ, [RZ] ;  /* 0x00000000fffff984 */ /* 0x000fe20000000800 */
[----:B------:R-:W-:Y:S01]  /*6090*/  @!PT LDS RZ, [RZ] ;  /* 0x00000000fffff984 */ /* 0x000fe20000000800 */
[----:B------:R-:W-:Y:S01]  /*60a0*/  @!PT LDS RZ, [RZ] ;  /* 0x00000000fffff984 */ /* 0x000fe20000000800 */
[----:B------:R4:W-:Y:S06]  /*60b0*/  MEMBAR.ALL.CTA ;  /* 0x0000000000007992 */ /* 0x0009ec0000008000 */
[----:B----4-:R-:W4:Y:S02]  /*60c0*/  FENCE.VIEW.ASYNC.S ;  /* 0x00000000000073c6 */ /* 0x010f240000000000 */
[----:B----4-:R-:W-:Y:S06]  /*60d0*/  SYNCS.ARRIVE.TRANS64.RED.A1T0 RZ, [UR4], RZ ;  /* 0x000000ffffff79a7 */ /* 0x010fec0008100404 */
[----:B------:R4:W5:Y:S01]  /*60e0*/  LDL R17, [R0] ;  /* 0x0000000000117983 */ /* 0x0009620000100800 */
[----:B--2---:R-:W-:Y:S01]  /*60f0*/  LOP3.LUT P5, RZ, R14, 0x1, RZ, 0xc0, !PT ;  /* 0x000000010eff7812 */ /* 0x004fe200078ac0ff */
[----:B-1----:R-:W1:Y:S03]  /*6100*/  MUFU.RCP R2, R5 ;  /* 0x0000000500027308 */ /* 0x002e660000001000 */
[----:B------:R-:W-:Y:S07]  /*6110*/  P2R R91, PR, RZ, 0x20 ;  /* 0x00000020ff5b7803 */ /* 0x000fee0000000000 */
[----:B------:R-:W2:Y:S02]  /*6120*/  I2F.RP R5, R4 ;  /* 0x0000000400057306 */ /* 0x000ea40000209400 */
[----:B------:R-:W-:Y:S02]  /*6130*/  @P5 MOV R31, R12 ;  /* 0x0000000c001f5202 */ /* 0x000fe40000000f00 */
[----:B------:R-:W-:Y:S01]  /*6140*/  @P5 LOP3.LUT R29, R13, 0xffff, RZ, 0xc0, !PT ;  /* 0x0000ffff0d1d5812 */ /* 0x000fe200078ec0ff */
[----:B-1----:R-:W-:Y:S01]  /*6150*/  VIADD R8, R2, 0xffffffe ;  /* 0x0ffffffe02087836 */ /* 0x002fe20000000000 */
[----:B------:R-:W-:Y:S04]  /*6160*/  IABS R2, R88 ;  /* 0x0000005800027213 */ /* 0x000fe80000000000 */
[----:B------:R-:W1:Y:S01]  /*6170*/  F2I.FTZ.U32.TRUNC.NTZ R9, R8 ;  /* 0x0000000800097305 */ /* 0x000e62000021f000 */
[----:B------:R-:W-:Y:S09]  /*6180*/  IADD3 R2, PT, PT, RZ, -R2, RZ ;  /* 0x80000002ff027210 */ /* 0x000ff20007ffe0ff */
[----:B--2---:R-:W2:Y:S01]  /*6190*/  MUFU.RCP R5, R5 ;  /* 0x0000000500057308 */ /* 0x004ea20000001000 */
[--C-:B-1----:R-:W-:Y:S02]  /*61a0*/  IMAD.MOV R3, RZ, RZ, -R9.reuse ;  /* 0x000000ffff037224 */ /* 0x102fe400078e0a09 */
[----:B------:R-:W-:Y:S02]  /*61b0*/  IMAD.MOV.U32 R8, RZ, RZ, RZ ;  /* 0x000000ffff087224 */ /* 0x000fe400078e00ff */
[----:B------:R-:W-:Y:S01]  /*61c0*/  IMAD R10, R3, R6, RZ ;  /* 0x00000006030a7224 */ /* 0x000fe200078e02ff */
[----:B------:R-:W-:Y:S03]  /*61d0*/  IABS R3, R19 ;  /* 0x0000001300037213 */ /* 0x000fe60000000000 */
[----:B------:R-:W-:Y:S04]  /*61e0*/  IMAD.HI.U32 R10, R9, R10, R8 ;  /* 0x0000000a090a7227 */ /* 0x000fe800078e0008 */
[----:B--2---:R-:W-:Y:S02]  /*61f0*/  VIADD R8, R5, 0xffffffe ;  /* 0x0ffffffe05087836 */ /* 0x004fe40000000000 */
[----:B------:R-:W-:Y:S02]  /*6200*/  IMAD.HI.U32 R10, R10, R3, RZ ;  /* 0x000000030a0a7227 */ /* 0x000fe400078e00ff */
[----:B------:R-:W1:Y:S02]  /*6210*/  F2I.FTZ.U32.TRUNC.NTZ R9, R8 ;  /* 0x0000000800097305 */ /* 0x000e64000021f000 */
[----:B------:R-:W-:Y:S01]  /*6220*/  IMAD R3, R10, R2, R3 ;  /* 0x000000020a037224 */ /* 0x000fe200078e0203 */
[----:B------:R-:W-:Y:S04]  /*6230*/  LOP3.LUT R2, R19, R88, RZ, 0x3c, !PT ;  /* 0x0000005813027212 */ /* 0x000fe800078e3cff */
[----:B------:R-:W-:Y:S02]  /*6240*/  ISETP.GT.U32.AND P0, PT, R6, R3, PT ;  /* 0x000000030600720c */ /* 0x000fe40003f04070 */
[----:B------:R-:W-:Y:S01]  /*6250*/  ISETP.GE.AND P1, PT, R2, RZ, PT ;  /* 0x000000ff0200720c */ /* 0x000fe20003f26270 */
[--C-:B-1----:R-:W-:Y:S02]  /*6260*/  IMAD.MOV R2, RZ, RZ, -R9.reuse ;  /* 0x000000ffff027224 */ /* 0x102fe400078e0a09 */
[----:B------:R-:W-:Y:S02]  /*6270*/  IMAD.MOV.U32 R8, RZ, RZ, RZ ;  /* 0x000000ffff087224 */ /* 0x000fe400078e00ff */
[----:B------:R-:W-:Y:S01]  /*6280*/  IMAD R11, R2, R4, RZ ;  /* 0x00000004020b7224 */ /* 0x000fe200078e02ff */
[----:B------:R-:W-:Y:S05]  /*6290*/  IABS R2, R76 ;  /* 0x0000004c00027213 */ /* 0x000fea0000000000 */
[----:B------:R-:W-:Y:S02]  /*62a0*/  @!P0 IMAD.IADD R3, R3, 0x1, -R6 ;  /* 0x0000000103038824 */ /* 0x000fe400078e0a06 */
[----:B------:R-:W-:Y:S01]  /*62b0*/  @!P0 VIADD R10, R10, 0x1 ;  /* 0x000000010a0a8836 */ /* 0x000fe20000000000 */
[----:B------:R-:W-:Y:S01]  /*62c0*/  ISETP.NE.AND P0, PT, R88, RZ, PT ;  /* 0x000000ff5800720c */ /* 0x000fe20003f05270 */
[----:B------:R-:W-:Y:S01]  /*62d0*/  IMAD.HI.U32 R11, R9, R11, R8 ;  /* 0x0000000b090b7227 */ /* 0x000fe200078e0008 */
[----:B------:R-:W-:Y:S02]  /*62e0*/  ISETP.GE.U32.AND P2, PT, R3, R6, PT ;  /* 0x000000060300720c */ /* 0x000fe40003f46070 */
[----:B------:R-:W1:Y:S11]  /*62f0*/  I2F.RP R3, R2 ;  /* 0x0000000200037306 */ /* 0x000e760000209400 */
[----:B------:R-:W-:Y:S01]  /*6300*/  @P2 IADD3 R10, PT, PT, R10, 0x1, RZ ;  /* 0x000000010a0a2810 */ /* 0x000fe20007ffe0ff */
[----:B-1----:R-:W1:Y:S04]  /*6310*/  MUFU.RCP R3, R3 ;  /* 0x0000000300037308 */ /* 0x002e680000001000 */
[----:B------:R-:W-:Y:S01]  /*6320*/  @!P1 IMAD.MOV R10, RZ, RZ, -R10 ;  /* 0x000000ffff0a9224 */ /* 0x000fe200078e0a0a */
[----:B------:R-:W-:Y:S04]  /*6330*/  @!P0 LOP3.LUT R10, RZ, R88, RZ, 0x33, !PT ;  /* 0x00000058ff0a8212 */ /* 0x000fe800078e33ff */
[----:B------:R-:W-:Y:S05]  /*6340*/  IABS R6, R10 ;  /* 0x0000000a00067213 */ /* 0x000fea0000000000 */
[----:B------:R-:W-:Y:S05]  /*6350*/  IMAD.HI.U32 R11, R11, R6, RZ ;  /* 0x000000060b0b7227 */ /* 0x000fea00078e00ff */
[----:B------:R-:W-:Y:S01]  /*6360*/  IADD3 R5, PT, PT, -R11, RZ, RZ ;  /* 0x000000ff0b057210 */ /* 0x000fe20007ffe1ff */
[----:B-1----:R-:W-:Y:S04]  /*6370*/  VIADD R7, R3, 0xffffffe ;  /* 0x0ffffffe03077836 */ /* 0x002fe80000000000 */
[C---:B------:R-:W-:Y:S02]  /*6380*/  IMAD R6, R4.reuse, R5, R6 ;  /* 0x0000000504067224 */ /* 0x040fe400078e0206 */
[----:B------:R-:W1:Y:S03]  /*6390*/  F2I.FTZ.U32.TRUNC.NTZ R7, R7 ;  /* 0x0000000700077305 */ /* 0x000e66000021f000 */
[----:B------:R-:W-:Y:S01]  /*63a0*/  ISETP.GT.U32.AND P0, PT, R4, R6, PT ;  /* 0x000000060400720c */ /* 0x000fe20003f04070 */
[--C-:B-1----:R-:W-:Y:S11]  /*63b0*/  IMAD.MOV R3, RZ, RZ, -R7.reuse ;  /* 0x000000ffff037224 */ /* 0x102ff600078e0a07 */
[----:B------:R-:W-:Y:S01]  /*63c0*/  @!UPT UIADD3 URZ, UPT, UPT, URZ, URZ, URZ ;  /* 0x000000fffffff290 */ /* 0x000fe2000fffe0ff */
[----:B------:R-:W-:Y:S02]  /*63d0*/  @!P0 IMAD.IADD R6, R6, 0x1, -R4 ;  /* 0x0000000106068824 */ /* 0x000fe400078e0a04 */
[----:B------:R-:W-:Y:S01]  /*63e0*/  @!P0 VIADD R11, R11, 0x1 ;  /* 0x000000010b0b8836 */ /* 0x000fe20000000000 */
[----:B------:R-:W-:Y:S02]  /*63f0*/  ISETP.NE.AND P0, PT, R77, RZ, PT ;  /* 0x000000ff4d00720c */ /* 0x000fe40003f05270 */
[----:B------:R-:W-:Y:S01]  /*6400*/  ISETP.GE.U32.AND P2, PT, R6, R4, PT ;  /* 0x000000040600720c */ /* 0x000fe20003f46070 */
[----:B------:R-:W-:Y:S01]  /*6410*/  IMAD.MOV.U32 R6, RZ, RZ, RZ ;  /* 0x000000ffff067224 */ /* 0x000fe200078e00ff */
[-C--:B------:R-:W-:Y:S04]  /*6420*/  LOP3.LUT R4, R10, R77.reuse, RZ, 0x3c, !PT ;  /* 0x0000004d0a047212 */ /* 0x080fe800078e3cff */
[----:B------:R-:W-:Y:S01]  /*6430*/  ISETP.GE.AND P1, PT, R4, RZ, PT ;  /* 0x000000ff0400720c */ /* 0x000fe20003f26270 */
[----:B------:R-:W-:Y:S04]  /*6440*/  IMAD R4, R3, R2, RZ ;  /* 0x0000000203047224 */ /* 0x000fe800078e02ff */
[----:B------:R-:W-:Y:S03]  /*6450*/  IMAD.HI.U32 R7, R7, R4, R6 ;  /* 0x0000000407077227 */ /* 0x000fe600078e0006 */
[----:B------:R-:W-:Y:S05]  /*6460*/  @P2 IADD3 R11, PT, PT, R11, 0x1, RZ ;  /* 0x000000010b0b2810 */ /* 0x000fea0007ffe0ff */
[----:B------:R-:W-:Y:S01]  /*6470*/  @!P1 IMAD.MOV R11, RZ, RZ, -R11 ;  /* 0x000000ffff0b9224 */ /* 0x000fe200078e0a0b */
[----:B------:R-:W-:Y:S02]  /*6480*/  @!P0 LOP3.LUT R11, RZ, R77, RZ, 0x33, !PT ;  /* 0x0000004dff0b8212 */ /* 0x000fe400078e33ff */
[----:B------:R-:W-:Y:S02]  /*6490*/  ISETP.GE.AND P0, PT, R26, 0x1, PT ;  /* 0x000000011a00780c */ /* 0x000fe40003f06270 */
[----:B------:R-:W-:Y:S02]  /*64a0*/  IABS R3, R11 ;  /* 0x0000000b00037213 */ /* 0x000fe40000000000 */
[----:B------:R-:W-:Y:S03]  /*64b0*/  LOP3.LUT R18, R11, R76, RZ, 0x3c, !PT ;  /* 0x0000004c0b127212 */ /* 0x000fe600078e3cff */
[----:B------:R-:W-:Y:S05]  /*64c0*/  IMAD.HI.U32 R16, R7, R3, RZ ;  /* 0x0000000307107227 */ /* 0x000fea00078e00ff */
[----:B------:R-:W-:Y:S05]  /*64d0*/  IADD3 R4, PT, PT, -R16, RZ, RZ ;  /* 0x000000ff10047210 */ /* 0x000fea0007ffe1ff */
[C---:B------:R-:W-:Y:S05]  /*64e0*/  IMAD R3, R2.reuse, R4, R3 ;  /* 0x0000000402037224 */ /* 0x040fea00078e0203 */
[----:B------:R-:W-:Y:S11]  /*64f0*/  ISETP.GT.U32.AND P3, PT, R2, R3, PT ;  /* 0x000000030200720c */ /* 0x000ff60003f64070 */
[----:B------:R-:W-:Y:S02]  /*6500*/  @!UPT UIADD3 URZ, UPT, UPT, URZ, URZ, URZ ;  /* 0x000000fffffff290 */ /* 0x000fe4000fffe0ff */
[----:B------:R-:W-:Y:S05]  /*6510*/  @!P3 IMAD.IADD R3, R3, 0x1, -R2 ;  /* 0x000000010303b824 */ /* 0x000fea00078e0a02 */
[----:B------:R-:W-:Y:S01]  /*6520*/  ISETP.GE.U32.AND P2, PT, R3, R2, PT ;  /* 0x000000020300720c */ /* 0x000fe20003f46070 */
[----:B------:R-:W-:Y:S01]  /*6530*/  @!UPT UIADD3 URZ, UPT, UPT, URZ, URZ, URZ ;  /* 0x000000fffffff290 */ /* 0x000fe2000fffe0ff */
[----:B----4-:R-:W-:Y:S11]  /*6540*/  @!P0 BRA `(.L_x_83) ;  /* 0x0000000000a48947 */ /* 0x010ff60003800000 */
[----:B---3--:R-:W-:Y:S01]  /*6550*/  IMAD.HI.U32 R37, R80, R25, RZ ;  /* 0x0000001950257227 */ /* 0x008fe200078e00ff */
        /* <DEDUP_REMOVED lines=8> */
[----:B------:R-:W-:Y:S01]  /*65e0*/  IMAD.HI.U32 R37, R29, R25, RZ ;  /* 0x000000191d257227 */ /* 0x000fe200078e00ff */
[----:B------:R-:W-:Y:S02]  /*65f0*/  SEL R7, R79, R20, !P4 ;  /* 0x000000144f077207 */ /* 0x000fe40006000000 */
[----:B------:R-:W-:Y:S01]  /*6600*/  SHF.R.U32.HI R36, RZ, R73, R36 ;  /* 0x00000049ff247219 */ /* 0x000fe20000011624 */
[-C--:B------:R-:W-:Y:S04]  /*6610*/  IMAD.HI.U32 R20, R3, R22.reuse, RZ ;  /* 0x0000001603147227 */ /* 0x080fe800078e00ff */
[----:B------:R-:W-:Y:S01]  /*6620*/  IMAD.HI.U32 R34, R7, R22, RZ ;  /* 0x0000001607227227 */ /* 0x000fe200078e00ff */
[-C--:B------:R-:W-:Y:S02]  /*6630*/  @P1 SHF.R.U32.HI R3, RZ, R23.reuse, R20 ;  /* 0x00000017ff031219 */ /* 0x080fe40000011614 */
[----:B------:R-:W-:Y:S02]  /*6640*/  SHF.R.U32.HI R20, RZ, R78, R37 ;  /* 0x0000004eff147219 */ /* 0x000fe40000011625 */
[----:B------:R-:W-:Y:S01]  /*6650*/  @P1 SHF.R.U32.HI R7, RZ, R23, R34 ;  /* 0x00000017ff071219 */ /* 0x000fe20000011622 */
[C---:B------:R-:W-:Y:S01]  /*6660*/  IMAD R2, R26.reuse, R3, RZ ;  /* 0x000000031a027224 */ /* 0x040fe200078e02ff */
[----:B------:R-:W-:Y:S02]  /*6670*/  SEL R5, R29, R20, !P0 ;  /* 0x000000141d057207 */ /* 0x000fe40004000000 */
[----:B------:R-:W-:Y:S01]  /*6680*/  SEL R3, R31, R36, !P4 ;  /* 0x000000241f037207 */ /* 0x000fe20006000000 */
[----:B------:R-:W-:Y:S01]  /*6690*/  IMAD R4, R26, R7, RZ ;  /* 0x000000071a047224 */ /* 0x000fe200078e02ff */
[C---:B------:R-:W-:Y:S01]  /*66a0*/  ISETP.GE.AND P0, PT, R5.reuse, R2, PT ;  /* 0x000000020500720c */ /* 0x040fe20003f06270 */
[----:B------:R-:W-:Y:S03]  /*66b0*/  IMAD.HI.U32 R6, R5, R22, RZ ;  /* 0x0000001605067227 */ /* 0x000fe600078e00ff */
[----:B------:R-:W-:Y:S01]  /*66c0*/  ISETP.GE.OR P0, PT, R3, R4, P0 ;  /* 0x000000040300720c */ /* 0x000fe20000706670 */
[----:B------:R-:W-:Y:S01]  /*66d0*/  IMAD.MOV R4, RZ, RZ, -R3 ;  /* 0x000000ffff047224 */ /* 0x000fe200078e0a03 */
[-C--:B------:R-:W-:Y:S03]  /*66e0*/  SHF.R.U32.HI R6, RZ, R23.reuse, R6 ;  /* 0x00000017ff067219 */ /* 0x080fe60000011606 */
[----:B------:R-:W-:Y:S01]  /*66f0*/  IMAD R31, R28, R4, R31 ;  /* 0x000000041c1f7224 */ /* 0x000fe200078e021f */
[----:B------:R-:W-:Y:S05]  /*6700*/  SEL R9, R5, R6, !P1 ;  /* 0x0000000605097207 */ /* 0x000fea0004800000 */
[----:B------:R-:W-:Y:S02]  /*6710*/  IMAD.MOV R6, RZ, RZ, -R9 ;  /* 0x000000ffff067224 */ /* 0x000fe400078e0a09 */
[C---:B------:R-:W-:Y:S04]  /*6720*/  @!P0 IMAD.HI.U32 R2, R3.reuse, R22, RZ ;  /* 0x0000001603028227 */ /* 0x040fe800078e00ff */
[----:B------:R-:W-:Y:S01]  /*6730*/  IMAD R6, R26, R6, R5 ;  /* 0x000000061a067224 */ /* 0x000fe200078e0205 */
[----:B------:R-:W-:Y:S04]  /*6740*/  @!P0 SHF.R.U32.HI R2, RZ, R23, R2 ;  /* 0x00000017ff028219 */ /* 0x000fe80000011602 */
[----:B------:R-:W-:Y:S02]  /*6750*/  @!P0 SEL R0, R3, R2, !P1 ;  /* 0x0000000203008207 */ /* 0x000fe40004800000 */
[----:B------:R-:W-:Y:S02]  /*6760*/  IADD3 R2, PT, PT, -R5, RZ, RZ ;  /* 0x000000ff05027210 */ /* 0x000fe40007ffe1ff */
[----:B------:R-:W-:Y:S01]  /*6770*/  @!P0 IADD3 R8, PT, PT, R9, -R0, RZ ;  /* 0x8000000009088210 */ /* 0x000fe20007ffe0ff */
[----:B------:R-:W-:Y:S02]  /*6780*/  @!P0 IMAD R0, R7, R6, R0 ;  /* 0x0000000607008224 */ /* 0x000fe400078e0200 */
[----:B------:R-:W-:Y:S02]  /*6790*/  IMAD R29, R24, R2, R29 ;  /* 0x00000002181d7224 */ /* 0x000fe400078e021d */
[----:B------:R-:W-:Y:S02]  /*67a0*/  @!P0 IMAD R5, R8, R26, R3 ;  /* 0x0000001a08058224 */ /* 0x000fe400078e0203 */
[----:B------:R-:W-:Y:S04]  /*67b0*/  @!P0 IMAD.MOV.U32 R3, RZ, RZ, R0 ;  /* 0x000000ffff038224 */ /* 0x000fe800078e0000 */
[----:B------:R-:W-:Y:S02]  /*67c0*/  IMAD R31, R3, R28, R31 ;  /* 0x0000001c031f7224 */ /* 0x000fe400078e021f */
[----:B------:R-:W-:Y:S07]  /*67d0*/  IMAD R29, R5, R24, R29 ;  /* 0x00000018051d7224 */ /* 0x000fee00078e021d */
.L_x_83:
[----:B------:R-:W-:Y:S01]  /*67e0*/  ISETP.NE.AND P0, PT, R27, 0x1, PT ;  /* 0x000000011b00780c */ /* 0x000fe20003f05270 */
[----:B------:R-:W1:Y:S01]  /*67f0*/  LDC.64 R4, c[0x0][0xc18] ;  /* 0x00030600ff047b82 */ /* 0x000e620000000a00 */
[----:B------:R-:W-:Y:S01]  /*6800*/  R2UR UR4, R18 ;  /* 0x00000000120472ca */ /* 0x000fe200000e0000 */
[----:B------:R-:W-:Y:S01]  /*6810*/  @!P3 VIADD R16, R16, 0x1 ;  /* 0x000000011010b836 */ /* 0x000fe20000000000 */
[----:B------:R-:W-:Y:S01]  /*6820*/  ISETP.NE.AND P1, PT, R76, RZ, PT ;  /* 0x000000ff4c00720c */ /* 0x000fe20003f25270 */
[----:B------:R-:W-:Y:S01]  /*6830*/  IMAD.MOV R8, RZ, RZ, -R10 ;  /* 0x000000ffff087224 */ /* 0x000fe200078e0a0a */
[----:B------:R-:W-:Y:S01]  /*6840*/  R2UR UR42, R21 ;  /* 0x00000000152a72ca */ /* 0x000fe200000e0000 */
[----:B------:R-:W-:Y:S01]  /*6850*/  @P2 VIADD R16, R16, 0x1 ;  /* 0x0000000110102836 */ /* 0x000fe20000000000 */
[----:B------:R-:W-:Y:S01]  /*6860*/  R2UR UR43, R10 ;  /* 0x000000000a2b72ca */ /* 0x000fe200000e0000 */
[----:B------:R-:W2:Y:S01]  /*6870*/  LDC.64 R6, c[0x0][0xc10] ;  /* 0x00030400ff067b82 */ /* 0x000ea20000000a00 */
[----:B------:R-:W-:Y:S01]  /*6880*/  R2UR UR44, R11 ;  /* 0x000000000b2c72ca */ /* 0x000fe200000e0000 */
[----:B------:R-:W-:Y:S01]  /*6890*/  IMAD R19, R88, R8, R19 ;  /* 0x0000000858137224 */ /* 0x000fe200078e0213 */
[----:B------:R-:W-:Y:S01]  /*68a0*/  R2UR UR45, R16 ;  /* 0x00000000102d72ca */ /* 0x000fe200000e0000 */
[----:B------:R-:W-:Y:S01]  /*68b0*/  IMAD.MOV R9, RZ, RZ, -R11 ;  /* 0x000000ffff097224 */ /* 0x000fe200078e0a0b */
[----:B------:R-:W-:Y:S03]  /*68c0*/  R2UR UR7, R77 ;  /* 0x000000004d0772ca */ /* 0x000fe600000e0000 */
[----:B------:R-:W4:Y:S01]  /*68d0*/  @!P0 LDC R0, c[0x0][0xc20] ;  /* 0x00030800ff008b82 */ /* 0x000f220000000800 */
[----:B------:R-:W-:Y:S01]  /*68e0*/  R2UR UR52, R19 ;  /* 0x00000000133472ca */ /* 0x000fe200000e0000 */
[----:B------:R-:W-:Y:S01]  /*68f0*/  UISETP.GE.AND UP1, UPT, UR4, URZ, UPT ;  /* 0x000000ff0400728c */ /* 0x000fe2000bf26270 */
[C---:B------:R-:W-:Y:S05]  /*6900*/  R2UR UR4, R76.reuse ;  /* 0x000000004c0472ca */ /* 0x040fea00000e0000 */
[----:B------:R-:W3:Y:S01]  /*6910*/  @!P0 LDC R2, c[0x0][0xc0c] ;  /* 0x00030300ff028b82 */ /* 0x000ee20000000800 */
[----:B------:R-:W-:Y:S01]  /*6920*/  R2UR UR6, R9 ;  /* 0x00000000090672ca */ /* 0x000fe200000e0000 */
[----:B------:R-:W-:Y:S01]  /*6930*/  VOTEU.ALL UP0, P1 ;  /* 0x0000000000ff7886 */ /* 0x000fe20000800000 */
[----:B------:R-:W-:Y:S01]  /*6940*/  R2UR UR5, R76 ;  /* 0x000000004c0572ca */ /* 0x000fe200000e0000 */
[----:B------:R-:W-:Y:S01]  /*6950*/  USHF.L.U32 UR42, UR42, 0x6, URZ ;  /* 0x000000062a2a7899 */ /* 0x000fe200080006ff */
[----:B------:R-:W-:Y:S01]  /*6960*/  @P5 SHF.R.U32.HI R12, RZ, 0x10, R13 ;  /* 0x00000010ff0c5819 */ /* 0x000fe2000001160d */
[----:B------:R-:W-:Y:S01]  /*6970*/  BSSY.RECONVERGENT B6, `(.L_x_84) ;  /* 0x0000036000067945 */ /* 0x000fe20003800200 */
[----:B-1----:R-:W-:Y:S01]  /*6980*/  @!P0 ISETP.NE.AND P1, PT, R4, 0x1, PT ;  /* 0x000000010400880c */ /* 0x002fe20003f25270 */
[----:B------:R-:W-:Y:S01]  /*6990*/  @!P0 IMAD.HI.U32 R3, R29, R5, RZ ;  /* 0x000000051d038227 */ /* 0x000fe200078e00ff */
[----:B------:R-:W-:Y:S01]  /*69a0*/  @P5 R2UR UR53, R12 ;  /* 0x000000000c3552ca */ /* 0x000fe200000e0000 */
[----:B------:R-:W-:Y:S02]  /*69b0*/  @!UP1 UIADD3 UR45, UPT, UPT, -UR45, URZ, URZ ;  /* 0x000000ff2d2d9290 */ /* 0x000fe4000fffe1ff */
[----:B------:R-:W-:Y:S01]  /*69c0*/  @!UP0 ULOP3.LUT UR45, URZ, UR4, URZ, 0x33, !UPT ;  /* 0x00000004ff2d8292 */ /* 0x000fe2000f8e33ff */
[----:B--2---:R-:W-:Y:S01]  /*69d0*/  @!P0 IMAD.HI.U32 R6, R31, R6, RZ ;  /* 0x000000061f068227 */ /* 0x004fe200078e00ff */
[----:B------:R-:W-:Y:S02]  /*69e0*/  USHF.L.U32 UR52, UR52, 0x7, URZ ;  /* 0x0000000734347899 */ /* 0x000fe400080006ff */
[----:B------:R-:W-:Y:S02]  /*69f0*/  UIMAD UR43, UR7, UR6, UR43 ;  /* 0x00000006072b72a4 */ /* 0x000fe4000f8e022b */
[----:B------:R-:W-:Y:S01]  /*6a00*/  IMAD R8, RZ, RZ, -UR45 ;  /* 0x8000002dff087e24 */ /* 0x000fe2000f8e02ff */
[----:B------:R-:W-:Y:S02]  /*6a10*/  @!P0 SHF.R.U32.HI R6, RZ, R7, R6 ;  /* 0x00000007ff068219 */ /* 0x000fe40000011606 */
[----:B----4-:R-:W-:Y:S02]  /*6a20*/  @!P0 SHF.R.U32.HI R0, RZ, R0, R3 ;  /* 0x00000000ff008219 */ /* 0x010fe40000011603 */
[----:B------:R-:W-:Y:S02]  /*6a30*/  R2UR UR4, R8 ;  /* 0x00000000080472ca */ /* 0x000fe400000e0000 */
[----:B------:R-:W-:Y:S02]  /*6a40*/  @!P0 SEL R3, R29, R0, !P1 ;  /* 0x000000001d038207 */ /* 0x000fe40004800000 */
[----:B---3--:R-:W-:Y:S02]  /*6a50*/  @!P0 ISETP.NE.AND P2, PT, R2, 0x1, PT ;  /* 0x000000010200880c */ /* 0x008fe40003f45270 */
[----:B------:R-:W-:Y:S02]  /*6a60*/  LOP3.LUT P1, RZ, R87, 0x3f0, RZ, 0xc0, !PT ;  /* 0x000003f057ff7812 */ /* 0x000fe4000782c0ff */
[----:B------:R-:W-:Y:S05]  /*6a70*/  @!P0 SEL R6, R31, R6, !P2 ;  /* 0x000000061f068207 */ /* 0x000fea0005000000 */
[----:B------:R-:W-:Y:S01]  /*6a80*/  @!P0 IMAD.IADD R0, R3, 0x1, -R6 ;  /* 0x0000000103008824 */ /* 0x000fe200078e0a06 */
[----:B------:R-:W-:Y:S01]  /*6a90*/  UIMAD UR44, UR5, UR4, UR44 ;  /* 0x00000004052c72a4 */ /* 0x000fe2000f8e022c */
[----:B------:R-:W-:Y:S02]  /*6aa0*/  @!P0 IMAD.IADD R3, R6, 0x1, -R3 ;  /* 0x0000000106038824 */ /* 0x000fe400078e0a03 */
[----:B------:R-:W-:Y:S02]  /*6ab0*/  @!P0 IMAD R31, R0, R2, R31 ;  /* 0x00000002001f8224 */ /* 0x000fe400078e021f */
[----:B------:R-:W-:Y:S01]  /*6ac0*/  @!P0 IMAD R29, R3, R4, R29 ;  /* 0x00000004031d8224 */ /* 0x000fe200078e021d */
[----:B------:R-:W-:Y:S06]  /*6ad0*/  @!P1 BRA `(.L_x_85) ;  /* 0x00000000007c9947 */ /* 0x000fec0003800000 */
[----:B------:R-:W1:Y:S01]  /*6ae0*/  LDCU.64 UR8, c[0x4][0x80] ;  /* 0x01001000ff0877ac */ /* 0x000e620008000a00 */
[----:B------:R-:W-:Y:S01]  /*6af0*/  MOV R2, 0x0 ;  /* 0x0000000000027802 */ /* 0x000fe20000000f00 */
[----:B------:R-:W-:Y:S02]  /*6b00*/  HFMA2 R12, -RZ, RZ, 0, 5.9604644775390625e-08 ;  /* 0x00000001ff0c7431 */ /* 0x000fe400000001ff */
[----:B------:R-:W-:Y:S01]  /*6b10*/  IMAD.MOV.U32 R8, RZ, RZ, 0x70 ;  /* 0x00000070ff087424 */ /* 0x000fe200078e00ff */
[----:B------:R2:W3:Y:S01]  /*6b20*/  LDC.64 R14, c[0x4][R2] ;  /* 0x01000000020e7b82 */ /* 0x0004e20000000a00 */
[----:B------:R-:W4:Y:S01]  /*6b30*/  LDCU.64 UR6, c[0x4][0x88] ;  /* 0x01001100ff0677ac */ /* 0x000f220008000a00 */
[----:B------:R-:W-:Y:S01]  /*6b40*/  IMAD.MOV.U32 R13, RZ, RZ, RZ ;  /* 0x000000ffff0d7224 */ /* 0x000fe200078e00ff */
[----:B------:R-:W2:Y:S01]  /*6b50*/  LDCU.64 UR4, c[0x4][0x8] ;  /* 0x01000100ff0477ac */ /* 0x000ea20008000a00 */
[----:B-1----:R-:W-:Y:S01]  /*6b60*/  MOV R5, UR9 ;  /* 0x0000000900057c02 */ /* 0x002fe20008000f00 */
[----:B------:R-:W-:Y:S01]  /*6b70*/  IMAD.U32 R4, RZ, RZ, UR8 ;  /* 0x00000008ff047e24 */ /* 0x000fe2000f8e00ff */
[----:B----4-:R-:W-:Y:S01]  /*6b80*/  MOV R7, UR7 ;  /* 0x0000000700077c02 */ /* 0x010fe20008000f00 */
[----:B------:R-:W-:Y:S01]  /*6b90*/  IMAD.U32 R6, RZ, RZ, UR6 ;  /* 0x00000006ff067e24 */ /* 0x000fe2000f8e00ff */
[----:B--2---:R-:W-:Y:S01]  /*6ba0*/  MOV R11, UR5 ;  /* 0x00000005000b7c02 */ /* 0x004fe20008000f00 */
[----:B------:R-:W-:Y:S02]  /*6bb0*/  IMAD.U32 R10, RZ, RZ, UR4 ;  /* 0x00000004ff0a7e24 */ /* 0x000fe4000f8e00ff */
[----:B------:R-:W-:Y:S07]  /*6bc0*/  LEPC R20, `(.L_x_86) ;  /* 0x000000001014794e */ /* 0x000fee0000000000 */
[----:B---3-5:R-:W-:Y:S05]  /*6bd0*/  CALL.ABS.NOINC R14 ;  /* 0x000000000e007343 */ /* 0x028fea0003c00000 */
.L_x_86:
[----:B------:R-:W1:Y:S01]  /*6be0*/  LDCU.64 UR8, c[0x4][0x80] ;  /* 0x01001000ff0877ac */ /* 0x000e620008000a00 */
[----:B------:R-:W2:Y:S01]  /*6bf0*/  LDC.64 R2, c[0x4][R2] ;  /* 0x0100000002027b82 */ /* 0x000ea20000000a00 */
[----:B------:R-:W-:Y:S02]  /*6c00*/  HFMA2 R12, -RZ, RZ, 0, 5.9604644775390625e-08 ;  /* 0x00000001ff0c7431 */ /* 0x000fe400000001ff */
[----:B------:R-:W-:Y:S02]  /*6c10*/  IMAD.MOV.U32 R8, RZ, RZ, 0x70 ;  /* 0x00000070ff087424 */ /* 0x000fe400078e00ff */
[----:B------:R-:W-:Y:S01]  /*6c20*/  IMAD.MOV.U32 R13, RZ, RZ, RZ ;  /* 0x000000ffff0d7224 */ /* 0x000fe200078e00ff */
[----:B------:R-:W3:Y:S01]  /*6c30*/  LDCU.64 UR6, c[0x4][0x88] ;  /* 0x01001100ff0677ac */ /* 0x000ee20008000a00 */
[----:B------:R-:W4:Y:S01]  /*6c40*/  LDCU.64 UR4, c[0x4][0x8] ;  /* 0x01000100ff0477ac */ /* 0x000f220008000a00 */
[----:B-1----:R-:W-:Y:S02]  /*6c50*/  MOV R4, UR8 ;  /* 0x0000000800047c02 */ /* 0x002fe40008000f00 */
[----:B------:R-:W-:Y:S02]  /*6c60*/  MOV R5, UR9 ;  /* 0x0000000900057c02 */ /* 0x000fe40008000f00 */
[----:B---3--:R-:W-:Y:S01]  /*6c70*/  MOV R7, UR7 ;  /* 0x0000000700077c02 */ /* 0x008fe20008000f00 */
[----:B------:R-:W-:Y:S01]  /*6c80*/  IMAD.U32 R6, RZ, RZ, UR6 ;  /* 0x00000006ff067e24 */ /* 0x000fe2000f8e00ff */
[----:B----4-:R-:W-:Y:S01]  /*6c90*/  MOV R11, UR5 ;  /* 0x00000005000b7c02 */ /* 0x010fe20008000f00 */
[----:B------:R-:W-:Y:S02]  /*6ca0*/  IMAD.U32 R10, RZ, RZ, UR4 ;  /* 0x00000004ff0a7e24 */ /* 0x000fe4000f8e00ff */
[----:B------:R-:W-:Y:S07]  /*6cb0*/  LEPC R20, `(.L_x_85) ;  /* 0x000000001014794e */ /* 0x000fee0000000000 */
[----:B--2---:R-:W-:Y:S05]  /*6cc0*/  CALL.ABS.NOINC R2 ;  /* 0x0000000002007343 */ /* 0x004fea0003c00000 */
.L_x_85:
[----:B------:R-:W-:Y:S05]  /*6cd0*/  BSYNC.RECONVERGENT B6 ;  /* 0x0000000000067941 */ /* 0x000fea0003800200 */
.L_x_84:
[----:B------:R-:W-:Y:S01]  /*6ce0*/  ISETP.NE.U32.AND P4, PT, R70, RZ, PT ;  /* 0x000000ff4600720c */ /* 0x000fe20003f85070 */
[----:B------:R-:W-:Y:S01]  /*6cf0*/  UISETP.NE.AND UP2, UPT, UR50, URZ, UPT ;  /* 0x000000ff3200728c */ /* 0x000fe2000bf45270 */
[----:B------:R-:W-:Y:S01]  /*6d00*/  ISETP.NE.U32.AND P2, PT, RZ, UR36, PT ;  /* 0x00000024ff007c0c */ /* 0x000fe2000bf45070 */
[----:B------:R-:W-:Y:S01]  /*6d10*/  UISETP.NE.U32.AND UP1, UPT, UR38, URZ, UPT ;  /* 0x000000ff2600728c */ /* 0x000fe2000bf25070 */
[----:B------:R-:W-:Y:S01]  /*6d20*/  ISETP.NE.AND.EX P4, PT, R71, RZ, PT, P4 ;  /* 0x000000ff4700720c */ /* 0x000fe20003f85340 */
[----:B------:R-:W-:Y:S01]  /*6d30*/  UPLOP3.LUT UP0, UPT, UPT, UPT, UPT, 0x40, 0x4 ;  /* 0x000000000004789c */ /* 0x000fe20003f0e870 */
[----:B------:R-:W-:Y:S01]  /*6d40*/  ISETP.NE.AND.EX P2, PT, RZ, UR37, PT, P2 ;  /* 0x00000025ff007c0c */ /* 0x000fe2000bf45320 */
[----:B------:R-:W-:Y:S01]  /*6d50*/  UISETP.NE.AND.EX UP1, UPT, UR39, URZ, UPT, UP1 ;  /* 0x000000ff2700728c */ /* 0x000fe2000bf25310 */
[----:B------:R-:W-:Y:S04]  /*6d60*/  PLOP3.LUT P1, PT, PT, PT, UP2, 0x80, 0x8 ;  /* 0x000000000008781c */ /* 0x000fe80003f2f028 */
[----:B------:R-:W-:Y:S06]  /*6d70*/  @UP2 UPLOP3.LUT UP0, UPT, UPT, UPT, UP1, 0x80, 0x8 ;  /* 0x000000000008289c */ /* 0x000fec0003f0f010 */
[----:B------:R-:W-:Y:S01]  /*6d80*/  PLOP3.LUT P0, PT, PT, PT, UP0, 0x80, 0x8 ;  /* 0x000000000008781c */ /* 0x000fe20003f0f008 */
[----:B------:R-:W-:Y:S01]  /*6d90*/  @!UPT UIADD3 URZ, UPT, UPT, URZ, URZ, URZ ;  /* 0x000000fffffff290 */ /* 0x000fe2000fffe0ff */
[----:B------:R-:W-:Y:S11]  /*6da0*/  BRA.U !UP1, `(.L_x_87) ;  /* 0x0000000109387547 */ /* 0x000ff6000b800000 */
[----:B------:R-:W-:Y:S01]  /*6db0*/  UISETP.NE.U32.AND UP0, UPT, UR36, URZ, UPT ;  /* 0x000000ff2400728c */ /* 0x000fe2000bf05070 */
[----:B------:R-:W-:Y:S02]  /*6dc0*/  HFMA2 R0, -RZ, RZ, 0, 5.9604644775390625e-08 ;  /* 0x00000001ff007431 */ /* 0x000fe400000001ff */
[----:B------:R-:W-:Y:S01]  /*6dd0*/  IMAD.MOV.U32 R75, RZ, RZ, 0x1 ;  /* 0x00000001ff4b7424 */ /* 0x000fe200078e00ff */
[----:B------:R-:W-:Y:S06]  /*6de0*/  UISETP.NE.AND.EX UP0, UPT, UR37, URZ, UPT, UP0 ;  /* 0x000000ff2500728c */ /* 0x000fec000bf05300 */
[----:B------:R-:W-:Y:S05]  /*6df0*/  PLOP3.LUT P3, PT, PT, PT, UP0, 0x80, 0x8 ;  /* 0x000000000008781c */ /* 0x000fea0003f6f008 */
[----:B------:R-:W1:Y:S01]  /*6e00*/  @UP0 LDCU.64 UR6, c[0x0][0x988] ;  /* 0x00013100ff0607ac */ /* 0x000e620008000a00 */
[----:B------:R-:W-:Y:S07]  /*6e10*/  @UP0 UIMAD UR4, UR48, UR38, URZ ;  /* 0x00000026300402a4 */ /* 0x000fee000f8e02ff */
[----:B------:R-:W-:Y:S01]  /*6e20*/  @!P3 PRMT R75, R0, 0x7610, R75 ;  /* 0x00007610004bb816 */ /* 0x000fe2000000004b */
[----:B-1----:R-:W-:Y:S03]  /*6e30*/  @UP0 UIMAD.WIDE UR6, UR4, 0x4, UR6 ;  /* 0x00000004040608a5 */ /* 0x002fe6000f8e0206 */
[----:B------:R-:W1:Y:S03]  /*6e40*/  @!UP0 LDCU UR4, c[0x0][0x980] ;  /* 0x00013000ff0487ac */ /* 0x000e660008000800 */
[----:B------:R-:W-:Y:S01]  /*6e50*/  IMAD.U32 R2, RZ, RZ, UR6 ;  /* 0x00000006ff027e24 */ /* 0x000fe2000f8e00ff */
[----:B------:R-:W-:Y:S05]  /*6e60*/  MOV R3, UR7 ;  /* 0x0000000700037c02 */ /* 0x000fea0008000f00 */
[----:B-----5:R2:W5:Y:S02]  /*6e70*/  @P3 LDG.E R35, desc[UR46][R2.64] ;  /* 0x0000002e02233981 */ /* 0x020564000c1e1900 */
[----:B-12---:R-:W-:Y:S02]  /*6e80*/  @!P3 IMAD.U32 R35, RZ, RZ, UR4 ;  /* 0x00000004ff23be24 */ /* 0x006fe4000f8e00ff */
.L_x_87:
[----:B------:R-:W-:Y:S05]  /*6e90*/  @!P4 BRA `(.L_x_88) ;  /* 0x000000000020c947 */ /* 0x000fea0003800000 */
[----:B------:R-:W-:Y:S04]  /*6ea0*/  ISETP.NE.U32.AND P3, PT, R68, RZ, PT ;  /* 0x000000ff4400720c */ /* 0x000fe80003f65070 */
[----:B------:R-:W-:Y:S11]  /*6eb0*/  ISETP.NE.AND.EX P3, PT, R69, RZ, PT, P3 ;  /* 0x000000ff4500720c */ /* 0x000ff60003f65330 */
[----:B------:R-:W-:Y:S02]  /*6ec0*/  @!UPT UIADD3 URZ, UPT, UPT, URZ, URZ, URZ ;  /* 0x000000fffffff290 */ /* 0x000fe4000fffe0ff */
[----:B------:R-:W1:Y:S01]  /*6ed0*/  @P3 LDC.64 R2, c[0x0][0x9a8] ;  /* 0x00026a00ff023b82 */ /* 0x000e620000000a00 */
[----:B------:R-:W-:Y:S04]  /*6ee0*/  @P3 IMAD R0, R70, UR48, RZ ;  /* 0x0000003046003c24 */ /* 0x000fe8000f8e02ff */
[----:B-1----:R-:W-:Y:S05]  /*6ef0*/  @P3 IMAD.WIDE R2, R0, 0x4, R2 ;  /* 0x0000000400023825 */ /* 0x002fea00078e0202 */
[----:B-----5:R1:W5:Y:S02]  /*6f00*/  @P3 LDG.E R33, desc[UR46][R2.64] ;  /* 0x0000002e02213981 */ /* 0x020364000c1e1900 */
[----:B-1----:R-:W2:Y:S02]  /*6f10*/  @!P3 LDC R33, c[0x0][0x9a0] ;  /* 0x00026800ff21bb82 */ /* 0x002ea40000000800 */
.L_x_88:
[----:B-----5:R-:W-:Y:S01]  /*6f20*/  FSETP.NEU.AND P3, PT, R35, RZ, PT ;  /* 0x000000ff2300720b */ /* 0x020fe20003f6d000 */
[----:B------:R-:W-:Y:S01]  /*6f30*/  IMAD.SHL.U32 R100, R84, 0x4, RZ ;  /* 0x0000000454647824 */ /* 0x000fe200078e00ff */
[----:B------:R-:W-:Y:S01]  /*6f40*/  SEL R5, RZ, 0xffffffff, P2 ;  /* 0xffffffffff057807 */ /* 0x000fe20001000000 */
[----:B------:R-:W-:Y:S01]  /*6f50*/  BSSY B1, `(.L_x_89) ;  /* 0x000003e000017945 */ /* 0x000fe20003800000 */
[----:B------:R-:W-:Y:S01]  /*6f60*/  @P1 LOP3.LUT P2, RZ, R75, 0xff, RZ, 0xc0, !PT ;  /* 0x000000ff4bff1812 */ /* 0x000fe2000784c0ff */
[----:B------:R-:W-:Y:S01]  /*6f70*/  VIADD R95, R100, UR51 ;  /* 0x00000033645f7c36 */ /* 0x000fe20008000000 */
[----:B------:R-:W-:Y:S01]  /*6f80*/  @P1 SEL R0, RZ, 0xffffffff, P3 ;  /* 0xffffffffff001807 */ /* 0x000fe20001800000 */
[----:B------:R-:W-:Y:S01]  /*6f90*/  IMAD.MOV.U32 R101, RZ, RZ, 0x1 ;  /* 0x00000001ff657424 */ /* 0x000fe200078e00ff */
[----:B------:R-:W-:Y:S01]  /*6fa0*/  LOP3.LUT R83, R83, 0x1, RZ, 0x3c, !PT ;  /* 0x0000000153537812 */ /* 0x000fe200078e3cff */
[----:B------:R-:W-:Y:S01]  /*6fb0*/  IMAD.IADD R34, R32, 0x1, R17 ;  /* 0x0000000120227824 */ /* 0x000fe200078e0211 */
[----:B------:R-:W-:Y:S01]  /*6fc0*/  @P0 SEL R0, R5, R0, !P2 ;  /* 0x0000000005000207 */ /* 0x000fe20005000000 */
[----:B------:R-:W-:Y:S01]  /*6fd0*/  IMAD.MOV.U32 R99, RZ, RZ, RZ ;  /* 0x000000ffff637224 */ /* 0x000fe200078e00ff */
[----:B------:R-:W-:Y:S02]  /*6fe0*/  LEA R98, R30, UR51, 0x3 ;  /* 0x000000331e627c11 */ /* 0x000fe4000f8e18ff */
[----:B------:R-:W-:Y:S02]  /*6ff0*/  CS2R R54, SRZ ;  /* 0x0000000000367805 */ /* 0x000fe4000001ff00 */
[----:B------:R-:W-:Y:S02]  /*7000*/  @P1 LOP3.LUT R0, R0, 0x1, RZ, 0xc0, !PT ;  /* 0x0000000100001812 */ /* 0x000fe400078ec0ff */
[----:B------:R-:W-:Y:S02]  /*7010*/  CS2R R52, SRZ ;  /* 0x0000000000347805 */ /* 0x000fe4000001ff00 */
[----:B------:R-:W-:Y:S02]  /*7020*/  SHF.L.U32 R3, R82, 0x1f, RZ ;  /* 0x0000001f52037819 */ /* 0x000fe400000006ff */
[----:B------:R-:W-:Y:S02]  /*7030*/  CS2R R58, SRZ ;  /* 0x00000000003a7805 */ /* 0x000fe4000001ff00 */
[----:B------:R-:W-:Y:S02]  /*7040*/  ISETP.NE.U32.OR P6, PT, R0, 0x1, !P1 ;  /* 0x000000010000780c */ /* 0x000fe40004fc5470 */
[----:B------:R-:W-:Y:S02]  /*7050*/  CS2R R56, SRZ ;  /* 0x0000000000387805 */ /* 0x000fe4000001ff00 */
[----:B------:R-:W-:Y:S02]  /*7060*/  PLOP3.LUT P2, PT, PT, PT, UP1, 0x80, 0x8 ;  /* 0x000000000008781c */ /* 0x000fe40003f4f018 */
[----:B------:R-:W-:Y:S02]  /*7070*/  CS2R R62, SRZ ;  /* 0x00000000003e7805 */ /* 0x000fe4000001ff00 */
[----:B------:R-:W-:Y:S02]  /*7080*/  LOP3.LUT P4, R92, R75, 0xff, RZ, 0xc0, !PT ;  /* 0x000000ff4b5c7812 */ /* 0x000fe4000788c0ff */
[----:B------:R-:W-:Y:S02]  /*7090*/  CS2R R60, SRZ ;  /* 0x00000000003c7805 */ /* 0x000fe4000001ff00 */
[----:B------:R-:W-:Y:S02]  /*70a0*/  SEL R0, RZ, 0xffffffff, P3 ;  /* 0xffffffffff007807 */ /* 0x000fe40001800000 */
[----:B------:R-:W-:Y:S02]  /*70b0*/  CS2R R66, SRZ ;  /* 0x0000000000427805 */ /* 0x000fe4000001ff00 */
[----:B------:R-:W-:Y:S02]  /*70c0*/  P2R R93, PR, RZ, 0x40 ;  /* 0x00000040ff5d7803 */ /* 0x000fe40000000000 */
[----:B------:R-:W-:Y:S01]  /*70d0*/  CS2R R64, SRZ ;  /* 0x0000000000407805 */ /* 0x000fe2000001ff00 */
[----:B------:R-:W-:Y:S02]  /*70e0*/  VIADD R43, R95, 0x400 ;  /* 0x000004005f2b7836 */ /* 0x000fe40000000000 */
[----:B------:R-:W-:Y:S01]  /*70f0*/  IMAD.IADD R94, R89, 0x1, R95 ;  /* 0x00000001595e7824 */ /* 0x000fe200078e025f */
[----:B------:R-:W-:Y:S02]  /*7100*/  @P6 SHF.L.U32 R2, R83, 0x1f, RZ ;  /* 0x0000001f53026819 */ /* 0x000fe400000006ff */
[----:B------:R-:W-:Y:S02]  /*7110*/  @P2 SEL R0, R5, R0, !P4 ;  /* 0x0000000005002207 */ /* 0x000fe40006000000 */
[----:B------:R-:W1:Y:S02]  /*7120*/  @P6 SYNCS.PHASECHK.TRANS64.TRYWAIT P1, [UR51+0x40], R2 ;  /* 0x00004002ff0065a7 */ /* 0x000e640008021133 */
[----:B------:R-:W-:Y:S04]  /*7130*/  LOP3.LUT R0, R0, 0x1, RZ, 0xc0, !PT ;  /* 0x0000000100007812 */ /* 0x000fe800078ec0ff */
[----:B------:R-:W-:Y:S04]  /*7140*/  ISETP.NE.U32.AND P5, PT, R0, 0x1, PT ;  /* 0x000000010000780c */ /* 0x000fe80003fa5070 */
[----:B------:R-:W-:Y:S01]  /*7150*/  P2R R102, PR, RZ, 0x20 ;  /* 0x00000020ff667803 */ /* 0x000fe20000000000 */
[----:B------:R3:W4:Y:S01]  /*7160*/  SYNCS.PHASECHK.TRANS64.TRYWAIT P0, [R98+URZ+0xa0], R3 ;  /* 0x0000a003620075a7 */ /* 0x00072200080011ff */
[----:B-1----:R-:W-:Y:S01]  /*7170*/  @P6 SEL R101, RZ, 0x1, !P1 ;  /* 0x00000001ff656807 */ /* 0x002fe20004800000 */
[----:B---3--:R-:W-:Y:S06]  /*7180*/  @!P6 BRA `(.L_x_90) ;  /* 0x000000000068e947 */ /* 0x008fec0003800000 */
[C---:B------:R-:W-:Y:S01]  /*7190*/  @P5 IMAD R4, R90.reuse, 0x4, R43 ;  /* 0x000000045a045824 */ /* 0x040fe200078e022b */
[----:B------:R-:W-:Y:S01]  /*71a0*/  ISETP.NE.AND P1, PT, R101, RZ, PT ;  /* 0x000000ff6500720c */ /* 0x000fe20003f25270 */
[----:B------:R-:W-:Y:S01]  /*71b0*/  @P5 IMAD R2, R90, 0x4, R95 ;  /* 0x000000045a025824 */ /* 0x000fe200078e025f */
[----:B------:R-:W-:Y:S01]  /*71c0*/  BSSY B0, `(.L_x_91) ;  /* 0x000000e000007945 */ /* 0x000fe20003800000 */
[----:B------:R-:W-:Y:S01]  /*71d0*/  IMAD.MOV.U32 R54, RZ, RZ, RZ ;  /* 0x000000ffff367224 */ /* 0x000fe200078e00ff */
[----:B------:R-:W-:Y:S01]  /*71e0*/  CS2R R58, SRZ ;  /* 0x00000000003a7805 */ /* 0x000fe2000001ff00 */
[----:B------:R-:W-:Y:S01]  /*71f0*/  @P5 IMAD.IADD R4, R89, 0x1, R4 ;  /* 0x0000000159045824 */ /* 0x000fe200078e0204 */
[----:B------:R-:W-:Y:S02]  /*7200*/  CS2R R56, SRZ ;  /* 0x0000000000387805 */ /* 0x000fe4000001ff00 */
[----:B------:R-:W-:Y:S02]  /*7210*/  CS2R R52, SRZ ;  /* 0x0000000000347805 */ /* 0x000fe4000001ff00 */
[----:B------:R-:W-:Y:S02]  /*7220*/  CS2R R66, SRZ ;  /* 0x0000000000427805 */ /* 0x000fe4000001ff00 */
[----:B------:R-:W-:Y:S02]  /*7230*/  CS2R R64, SRZ ;  /* 0x0000000000407805 */ /* 0x000fe4000001ff00 */
[----:B------:R-:W-:Y:S02]  /*7240*/  CS2R R62, SRZ ;  /* 0x00000000003e7805 */ /* 0x000fe4000001ff00 */
[----:B------:R-:W-:Y:S01]  /*7250*/  CS2R R60, SRZ ;  /* 0x00000000003c7805 */ /* 0x000fe2000001ff00 */
[----:B------:R-:W-:Y:S06]  /*7260*/  @P1 BRA `(.L_x_92) ;  /* 0x00000000000c1947 */ /* 0x000fec0003800000 */
[----:B------:R-:W-:Y:S04]  /*7270*/  SHF.L.U32 R5, R83, 0x1f, RZ ;  /* 0x0000001f53057819 */ /* 0x000fe800000006ff */
[----:B------:R-:W1:Y:S02]  /*7280*/  SYNCS.PHASECHK.TRANS64.TRYWAIT P1, [UR51+0x40], R5 ;  /* 0x00004005ff0075a7 */ /* 0x000e640008021133 */
[----:B-1----:R-:W-:Y:S05]  /*7290*/  @!P1 BRA `(.L_x_93) ;  /* 0x0000002c00f89947 */ /* 0x002fea0003800000 */
.L_x_92:
[----:B------:R-:W-:Y:S05]  /*72a0*/  BSYNC B0 ;  /* 0x0000000000007941 */ /* 0x000fea0003800000 */
.L_x_91:
[----:B------:R-:W-:Y:S01]  /*72b0*/  ISETP.NE.AND P1, PT, R102, RZ, PT ;  /* 0x000000ff6600720c */ /* 0x000fe20003f25270 */
[----:B------:R-:W-:Y:S11]  /*72c0*/  HFMA2 R99, -RZ, RZ, 0, 5.9604644775390625e-08 ;  /* 0x00000001ff637431 */ /* 0x000ff600000001ff */
[----:B------:R-:W-:Y:S01]  /*72d0*/  @!UPT UIADD3 URZ, UPT, UPT, URZ, URZ, URZ ;  /* 0x000000fffffff290 */ /* 0x000fe2000fffe0ff */
[----:B------:R-:W-:Y:S05]  /*72e0*/  @P1 WARPSYNC.ALL ;  /* 0x0000000000001948 */ /* 0x000fea0003800000 */
[----:B------:R3:W1:Y:S04]  /*72f0*/  @P1 LDSM.16.M88.4 R56, [R2+0x400] ;  /* 0x000400000238183b */ /* 0x0006680000000200 */
[----:B------:R3:W1:Y:S04]  /*7300*/  @P1 LDSM.16.M88.4 R52, [R4] ;  /* 0x000000000434183b */ /* 0x0006680000000200 */
[----:B------:R3:W1:Y:S04]  /*7310*/  @P1 LDSM.16.M88.4 R64, [R100+UR51+0x400] ;  /* 0x000400336440183b */ /* 0x0006680008000200 */
[----:B------:R3:W1:Y:S02]  /*7320*/  @P1 LDSM.16.M88.4 R60, [R94+0x400] ;  /* 0x000400005e3c183b */ /* 0x0006640000000200 */
.L_x_90:
[----:B------:R-:W-:Y:S05]  /*7330*/  BSYNC B1 ;  /* 0x0000000000017941 */ /* 0x000fea0003800000 */
.L_x_89:
[----:B-1----:R-:W-:Y:S04]  /*7340*/  SHF.R.U32.HI R5, RZ, 0x15, R34 ;  /* 0x00000015ff057819 */ /* 0x002fe80000011622 */
[----:B------:R-:W-:Y:S01]  /*7350*/  LOP3.LUT P1, RZ, R5, 0x3, R86, 0x48, !PT ;  /* 0x0000000305ff7812 */ /* 0x000fe20007824856 */
[----:B------:R-:W-:Y:S01]  /*7360*/  @!UPT UIADD3 URZ, UPT, UPT, URZ, URZ, URZ ;  /* 0x000000fffffff290 */ /* 0x000fe2000fffe0ff */
[----:B----4-:R-:W-:Y:S11]  /*7370*/  @P0 BRA `(.L_x_94) ;  /* 0x0000000000080947 */ /* 0x010ff60003800000 */
[----:B------:R-:W1:Y:S02]  /*7380*/  SYNCS.PHASECHK.TRANS64.TRYWAIT P0, [R98+URZ+0xa0], R3 ;  /* 0x0000a003620075a7 */ /* 0x000e6400080011ff */
[----:B-1----:R-:W-:Y:S05]  /*7390*/  @!P0 BRA `(.L_x_95) ;  /* 0x0000002c00d08947 */ /* 0x002fea0003800000 */
.L_x_94:
[----:B------:R-:W-:Y:S05]  /*73a0*/  @!P1 BRA `(.L_x_96) ;  /* 0x0000000000409947 */ /* 0x000fea0003800000 */
[----:B------:R-:W4:Y:S01]  /*73b0*/  LDCU.64 UR8, c[0x4][0x70] ;  /* 0x01000e00ff0877ac */ /* 0x000f220008000a00 */
[----:B-1----:R-:W-:Y:S01]  /*73c0*/  MOV R3, 0x0 ;  /* 0x0000000000037802 */ /* 0x002fe20000000f00 */
[----:B------:R-:W-:Y:S02]  /*73d0*/  HFMA2 R12, -RZ, RZ, 0, 5.9604644775390625e-08 ;  /* 0x00000001ff0c7431 */ /* 0x000fe400000001ff */
[----:B------:R-:W-:Y:S02]  /*73e0*/  IMAD.MOV.U32 R8, RZ, RZ, 0x192 ;  /* 0x00000192ff087424 */ /* 0x000fe400078e00ff */
[----:B------:R-:W-:Y:S01]  /*73f0*/  IMAD.MOV.U32 R13, RZ, RZ, RZ ;  /* 0x000000ffff0d7224 */ /* 0x000fe200078e00ff */
[----:B------:R-:W1:Y:S01]  /*7400*/  LDCU.64 UR6, c[0x4][0x78] ;  /* 0x01000f00ff0677ac */ /* 0x000e620008000a00 */
[----:B---3--:R-:W3:Y:S01]  /*7410*/  LDC.64 R2, c[0x4][R3] ;  /* 0x0100000003027b82 */ /* 0x008ee20000000a00 */
[----:B------:R-:W5:Y:S01]  /*7420*/  LDCU.64 UR4, c[0x4][0x10] ;  /* 0x01000200ff0477ac */ /* 0x000f620008000a00 */
[----:B----4-:R-:W-:Y:S01]  /*7430*/  MOV R5, UR9 ;  /* 0x0000000900057c02 */ /* 0x010fe20008000f00 */
[----:B------:R-:W-:Y:S01]  /*7440*/  IMAD.U32 R4, RZ, RZ, UR8 ;  /* 0x00000008ff047e24 */ /* 0x000fe2000f8e00ff */
[----:B-1----:R-:W-:Y:S01]  /*7450*/  MOV R7, UR7 ;  /* 0x0000000700077c02 */ /* 0x002fe20008000f00 */
[----:B------:R-:W-:Y:S01]  /*7460*/  IMAD.U32 R6, RZ, RZ, UR6 ;  /* 0x00000006ff067e24 */ /* 0x000fe2000f8e00ff */
[----:B-----5:R-:W-:Y:S01]  /*7470*/  MOV R11, UR5 ;  /* 0x00000005000b7c02 */ /* 0x020fe20008000f00 */
[----:B------:R-:W-:Y:S02]  /*7480*/  IMAD.U32 R10, RZ, RZ, UR4 ;  /* 0x00000004ff0a7e24 */ /* 0x000fe4000f8e00ff */
[----:B------:R-:W-:Y:S07]  /*7490*/  LEPC R20, `(.L_x_96) ;  /* 0x000000001014794e */ /* 0x000fee0000000000 */
[----:B--23--:R-:W-:Y:S05]  /*74a0*/  CALL.ABS.NOINC R2 ;  /* 0x0000000002007343 */ /* 0x00cfea0003c00000 */
.L_x_96:
[----:B------:R-:W-:Y:S01]  /*74b0*/  LOP3.LUT R20, R64, 0xffffe000, RZ, 0xc0, !PT ;  /* 0xffffe00040147812 */ /* 0x000fe200078ec0ff */
[----:B------:R-:W-:Y:S05]  /*74c0*/  WARPSYNC.ALL ;  /* 0x0000000000007948 */ /* 0x000fea0003800000 */
[----:B------:R-:W-:Y:S01]  /*74d0*/  R2UR UR4, R34 ;  /* 0x00000000220472ca */ /* 0x000fe200000e0000 */
[----:B------:R-:W-:Y:S01]  /*74e0*/  IMAD.SHL.U32 R104, R90, 0x4, RZ ;  /* 0x000000045a687824 */ /* 0x000fe200078e00ff */
[----:B------:R-:W-:Y:S01]  /*74f0*/  LOP3.LUT R21, R65, 0xffffe000, RZ, 0xc0, !PT ;  /* 0xffffe00041157812 */ /* 0x000fe200078ec0ff */
[----:B------:R-:W-:Y:S01]  /*7500*/  BSSY.RECONVERGENT B0, `(.L_x_97) ;  /* 0x0000059000007945 */ /* 0x000fe20003800200 */
[----:B------:R-:W-:Y:S02]  /*7510*/  LOP3.LUT R40, R67, 0xffffe000, RZ, 0xc0, !PT ;  /* 0xffffe00043287812 */ /* 0x000fe400078ec0ff */
[----:B------:R-:W-:Y:S02]  /*7520*/  LOP3.LUT R42, R61, 0xffffe000, RZ, 0xc0, !PT ;  /* 0xffffe0003d2a7812 */ /* 0x000fe400078ec0ff */
[----:B------:R-:W-:Y:S02]  /*7530*/  LOP3.LUT R41, R62, 0xffffe000, RZ, 0xc0, !PT ;  /* 0xffffe0003e297812 */ /* 0x000fe400078ec0ff */
[----:B------:R-:W-:Y:S02]  /*7540*/  IADD3 R96, PT, PT, R43, R104, RZ ;  /* 0x000000682b607210 */ /* 0x000fe40007ffe0ff */
[----:B------:R-:W-:Y:S01]  /*7550*/  ISETP.NE.AND P0, PT, R85, RZ, PT ;  /* 0x000000ff5500720c */ /* 0x000fe20003f05270 */
[----:B---3--:R-:W2:Y:S02]  /*7560*/  LDTM.16dp128bit.x8 R4, tmem[UR4] ;  /* 0x00000004000479ee */ /* 0x008ea40008180000 */
[----:B------:R-:W-:Y:S02]  /*7570*/  IMAD.IADD R97, R89, 0x1, R96 ;  /* 0x0000000159617824 */ /* 0x000fe400078e0260 */
[C---:B--2---:R-:W-:Y:S01]  /*7580*/  FMUL R0, R33.reuse, R4 ;  /* 0x0000000421007220 */ /* 0x044fe20000400000 */
[C---:B------:R-:W-:Y:S01]  /*7590*/  FMUL R2, R33.reuse, R5 ;  /* 0x0000000521027220 */ /* 0x040fe20000400000 */
[C---:B-1----:R-:W-:Y:S01]  /*75a0*/  FMUL R3, R33.reuse, R6 ;  /* 0x0000000621037220 */ /* 0x042fe20000400000 */
[----:B------:R-:W-:Y:S01]  /*75b0*/  FMUL R7, R33, R7 ;  /* 0x0000000721077220 */ /* 0x000fe20000400000 */
[C---:B------:R-:W-:Y:S01]  /*75c0*/  FFMA R36, R35.reuse, R20, R0 ;  /* 0x0000001423247223 */ /* 0x040fe20000000000 */
[----:B------:R-:W-:Y:S01]  /*75d0*/  LOP3.LUT R20, R66, 0xffffe000, RZ, 0xc0, !PT ;  /* 0xffffe00042147812 */ /* 0x000fe200078ec0ff */
[----:B------:R-:W-:Y:S01]  /*75e0*/  FFMA R37, R35, R21, R2 ;  /* 0x0000001523257223 */ /* 0x000fe20000000002 */
[----:B------:R-:W-:Y:S01]  /*75f0*/  LOP3.LUT R21, R60, 0xffffe000, RZ, 0xc0, !PT ;  /* 0xffffe0003c157812 */ /* 0x000fe200078ec0ff */
[----:B------:R-:W-:Y:S01]  /*7600*/  FMUL R4, R33, R8 ;  /* 0x0000000821047220 */ /* 0x000fe20000400000 */
[----:B------:R-:W-:Y:S01]  /*7610*/  F2FP.TF32.F32.PACK_B R36, R36 ;  /* 0x00000024ff24723e */ /* 0x000fe200024050ff */
[----:B------:R-:W-:Y:S01]  /*7620*/  FFMA R38, R35, R20, R3 ;  /* 0x0000001423267223 */ /* 0x000fe20000000003 */
[----:B------:R-:W-:Y:S01]  /*7630*/  LOP3.LUT R20, R63, 0xffffe000, RZ, 0xc0, !PT ;  /* 0xffffe0003f147812 */ /* 0x000fe200078ec0ff */
[C---:B------:R-:W-:Y:S01]  /*7640*/  FMUL R5, R33.reuse, R9 ;  /* 0x0000000921057220 */ /* 0x040fe20000400000 */
[----:B------:R-:W-:Y:S01]  /*7650*/  F2FP.TF32.F32.PACK_B R37, R37 ;  /* 0x00000025ff25723e */ /* 0x000fe200024050ff */
[----:B------:R-:W-:Y:S01]  /*7660*/  FMUL R6, R33, R10 ;  /* 0x0000000a21067220 */ /* 0x000fe20000400000 */
[----:B------:R-:W-:Y:S01]  /*7670*/  F2FP.TF32.F32.PACK_B R38, R38 ;  /* 0x00000026ff26723e */ /* 0x000fe200024050ff */
[----:B------:R-:W-:Y:S01]  /*7680*/  FFMA R39, R35, R40, R7 ;  /* 0x0000002823277223 */ /* 0x000fe20000000007 */
[----:B------:R-:W-:Y:S01]  /*7690*/  LOP3.LUT R40, R57, 0xffffe000, RZ, 0xc0, !PT ;  /* 0xffffe00039287812 */ /* 0x000fe200078ec0ff */
[----:B------:R-:W-:Y:S01]  /*76a0*/  FMUL R11, R33, R11 ;  /* 0x0000000b210b7220 */ /* 0x000fe20000400000 */
[C---:B------:R-:W-:Y:S01]  /*76b0*/  FFMA R4, R35.reuse, R21, R4 ;  /* 0x0000001523047223 */ /* 0x040fe20000000004 */
[----:B------:R-:W-:Y:S01]  /*76c0*/  LOP3.LUT R21, R56, 0xffffe000, RZ, 0xc0, !PT ;  /* 0xffffe00038157812 */ /* 0x000fe200078ec0ff */
[C---:B------:R-:W-:Y:S01]  /*76d0*/  FFMA R5, R35.reuse, R42, R5 ;  /* 0x0000002a23057223 */ /* 0x040fe20000000005 */
[----:B------:R-:W-:Y:S01]  /*76e0*/  F2FP.TF32.F32.PACK_B R39, R39 ;  /* 0x00000027ff27723e */ /* 0x000fe200024050ff */
        /* <DEDUP_REMOVED lines=8> */
[----:B------:R1:W-:Y:S01]  /*7770*/  STSM.16.M88.4 [R95+0x400], R36 ;  /* 0x000400245f007844 */ /* 0x0003e20000000200 */
[----:B------:R-:W-:Y:S01]  /*7780*/  F2FP.TF32.F32.PACK_B R6, R6 ;  /* 0x00000006ff06723e */ /* 0x000fe200024050ff */
[C---:B------:R-:W-:Y:S01]  /*7790*/  FMUL R10, R33.reuse, R14 ;  /* 0x0000000e210a7220 */ /* 0x040fe20000400000 */
[----:B------:R-:W-:Y:S01]  /*77a0*/  F2FP.TF32.F32.PACK_B R7, R7 ;  /* 0x00000007ff07723e */ /* 0x000fe200024050ff */
[----:B------:R-:W-:Y:S01]  /*77b0*/  FMUL R15, R33, R15 ;  /* 0x0000000f210f7220 */ /* 0x000fe20000400000 */
[C---:B------:R-:W-:Y:S01]  /*77c0*/  FFMA R8, R35.reuse, R21, R8 ;  /* 0x0000001523087223 */ /* 0x040fe20000000008 */
[C---:B------:R-:W-:Y:S01]  /*77d0*/  FFMA R9, R35.reuse, R40, R9 ;  /* 0x0000002823097223 */ /* 0x040fe20000000009 */
[C---:B------:R-:W-:Y:S01]  /*77e0*/  FFMA R10, R35.reuse, R41, R10 ;  /* 0x00000029230a7223 */ /* 0x040fe2000000000a */
[----:B------:R1:W-:Y:S01]  /*77f0*/  STSM.16.M88.4 [R94+0x400], R4 ;  /* 0x000400045e007844 */ /* 0x0003e20000000200 */
[----:B------:R-:W-:Y:S01]  /*7800*/  LOP3.LUT R21, R52, 0xffffe000, RZ, 0xc0, !PT ;  /* 0xffffe00034157812 */ /* 0x000fe200078ec0ff */
[----:B------:R-:W-:Y:S01]  /*7810*/  FFMA R11, R35, R20, R15 ;  /* 0x00000014230b7223 */ /* 0x000fe2000000000f */
[----:B------:R-:W-:Y:S01]  /*7820*/  LOP3.LUT R20, R53, 0xffffe000, RZ, 0xc0, !PT ;  /* 0xffffe00035147812 */ /* 0x000fe200078ec0ff */
[C---:B------:R-:W-:Y:S01]  /*7830*/  FMUL R12, R33.reuse, R16 ;  /* 0x00000010210c7220 */ /* 0x040fe20000400000 */
[C---:B------:R-:W-:Y:S01]  /*7840*/  FMUL R13, R33.reuse, R17 ;  /* 0x00000011210d7220 */ /* 0x040fe20000400000 */
[----:B------:R-:W-:Y:S01]  /*7850*/  LOP3.LUT R41, R54, 0xffffe000, RZ, 0xc0, !PT ;  /* 0xffffe00036297812 */ /* 0x000fe200078ec0ff */
[----:B------:R-:W-:Y:S01]  /*7860*/  FMUL R14, R33, R18 ;  /* 0x00000012210e7220 */ /* 0x000fe20000400000 */
[----:B------:R-:W-:Y:S01]  /*7870*/  LOP3.LUT R40, R55, 0xffffe000, RZ, 0xc0, !PT ;  /* 0xffffe00037287812 */ /* 0x000fe200078ec0ff */
[----:B------:R-:W-:Y:S01]  /*7880*/  FMUL R19, R33, R19 ;  /* 0x0000001321137220 */ /* 0x000fe20000400000 */
[C---:B------:R-:W-:Y:S01]  /*7890*/  FFMA R12, R35.reuse, R21, R12 ;  /* 0x00000015230c7223 */ /* 0x040fe2000000000c */
[C---:B------:R-:W-:Y:S01]  /*78a0*/  FFMA R13, R35.reuse, R20, R13 ;  /* 0x00000014230d7223 */ /* 0x040fe2000000000d */
[C---:B------:R-:W-:Y:S01]  /*78b0*/  FFMA R14, R35.reuse, R41, R14 ;  /* 0x00000029230e7223 */ /* 0x040fe2000000000e */
[----:B------:R-:W-:Y:S01]  /*78c0*/  FFMA R15, R35, R40, R19 ;  /* 0x00000028230f7223 */ /* 0x000fe20000000013 */
[----:B------:R-:W-:Y:S02]  /*78d0*/  F2FP.TF32.F32.PACK_B R8, R8 ;  /* 0x00000008ff08723e */ /* 0x000fe400024050ff */
[----:B------:R-:W-:Y:S02]  /*78e0*/  F2FP.TF32.F32.PACK_B R9, R9 ;  /* 0x00000009ff09723e */ /* 0x000fe400024050ff */
[----:B------:R-:W-:Y:S02]  /*78f0*/  F2FP.TF32.F32.PACK_B R10, R10 ;  /* 0x0000000aff0a723e */ /* 0x000fe400024050ff */
[----:B------:R-:W-:Y:S02]  /*7900*/  F2FP.TF32.F32.PACK_B R11, R11 ;  /* 0x0000000bff0b723e */ /* 0x000fe400024050ff */
[----:B------:R-:W-:Y:S02]  /*7910*/  F2FP.TF32.F32.PACK_B R12, R12 ;  /* 0x0000000cff0c723e */ /* 0x000fe400024050ff */
[----:B------:R-:W-:Y:S01]  /*7920*/  F2FP.TF32.F32.PACK_B R13, R13 ;  /* 0x0000000dff0d723e */ /* 0x000fe200024050ff */
[----:B------:R1:W-:Y:S01]  /*7930*/  STSM.16.M88.4 [R96], R8 ;  /* 0x0000000860007844 */ /* 0x0003e20000000200 */
[----:B------:R-:W-:Y:S02]  /*7940*/  F2FP.TF32.F32.PACK_B R14, R14 ;  /* 0x0000000eff0e723e */ /* 0x000fe400024050ff */
[----:B------:R-:W-:Y:S05]  /*7950*/  F2FP.TF32.F32.PACK_B R15, R15 ;  /* 0x0000000fff0f723e */ /* 0x000fea00024050ff */
[----:B------:R1:W-:Y:S01]  /*7960*/  STSM.16.M88.4 [R97], R12 ;  /* 0x0000000c61007844 */ /* 0x0003e20000000200 */
[----:B------:R-:W-:Y:S01]  /*7970*/  @!PT LDS RZ, [RZ] ;  /* 0x00000000fffff984 */ /* 0x000fe20000000800 */
[----:B------:R-:W-:Y:S01]  /*7980*/  @!PT LDS RZ, [RZ] ;  /* 0x00000000fffff984 */ /* 0x000fe20000000800 */
[----:B------:R-:W-:Y:S01]  /*7990*/  @!PT LDS RZ, [RZ] ;  /* 0x00000000fffff984 */ /* 0x000fe20000000800 */
[----:B------:R-:W-:Y:S01]  /*79a0*/  @!PT LDS RZ, [RZ] ;  /* 0x00000000fffff984 */ /* 0x000fe20000000800 */
[----:B------:R2:W-:Y:S07]  /*79b0*/  MEMBAR.ALL.CTA ;  /* 0x0000000000007992 */ /* 0x0005ee0000008000 */
[----:B--2---:R-:W2:Y:S02]  /*79c0*/  FENCE.VIEW.ASYNC.S ;  /* 0x00000000000073c6 */ /* 0x004ea40000000000 */
[----:B--2---:R-:W-:Y:S06]  /*79d0*/  BAR.SYNC.DEFER_BLOCKING 0x1, 0x80 ;  /* 0x0042000000007b1d */ /* 0x004fec0000010000 */
[----:B------:R-:W-:Y:S05]  /*79e0*/  @P0 BRA `(.L_x_98) ;  /* 0x0000000000280947 */ /* 0x000fea0003800000 */
[----:B------:R-:W-:Y:S01]  /*79f0*/  UIADD3 UR4, UPT, UPT, UR51, 0x400, URZ ;  /* 0x0000040033047890 */ /* 0x000fe2000fffe0ff */
[----:B------:R-:W-:Y:S05]  /*7a00*/  UMOV UR41, UR52 ;  /* 0x0000003400297c82 */ /* 0x000fea0008000000 */
[----:B------:R-:W-:Y:S01]  /*7a10*/  MOV R87, UR4 ;  /* 0x0000000400577c02 */ /* 0x000fe20008000f00 */
[----:B------:R-:W-:Y:S03]  /*7a20*/  UIADD3 UR4, UP0, UPT, UR56, 0x780, URZ ;  /* 0x0000078038047890 */ /* 0x000fe6000ff1e0ff */
[----:B------:R-:W-:Y:S01]  /*7a30*/  R2UR UR40, R87 ;  /* 0x00000000572872ca */ /* 0x000fe200000e0000 */
[----:B------:R-:W-:Y:S11]  /*7a40*/  UIADD3.X UR5, UPT, UPT, URZ, UR57, URZ, UP0, !UPT ;  /* 0x00000039ff057290 */ /* 0x000ff600087fe4ff */
[----:B------:R-:W-:Y:S01]  /*7a50*/  @!UPT UIADD3 URZ, UPT, UPT, URZ, URZ, URZ ;  /* 0x000000fffffff290 */ /* 0x000fe2000fffe0ff */
[----:B------:R2:W-:Y:S01]  /*7a60*/  UTMASTG.5D [UR40], [UR4] ;  /* 0x00000028040073b5 */ /* 0x0005e20008020000 */
[----:B------:R0:W-:Y:S01]  /*7a70*/  UTMACMDFLUSH ;  /* 0x00000000000079b7 */ /* 0x0001e20000000000 */
[----:B--2---:R-:W-:Y:S04]  /*7a80*/  DEPBAR.LE SB0, 0x1 ;  /* 0x000080400000791a */ /* 0x004fe80000000000 */
.L_x_98:
[----:B------:R-:W-:Y:S05]  /*7a90*/  BSYNC.RECONVERGENT B0 ;  /* 0x0000000000007941 */ /* 0x000fea0003800200 */
.L_x_97:
[----:B------:R-:W-:Y:S01]  /*7aa0*/  BAR.SYNC.DEFER_BLOCKING 0x1, 0x80 ;  /* 0x0042000000007b1d */ /* 0x000fe20000010000 */
[----:B------:R-:W-:Y:S01]  /*7ab0*/  ISETP.NE.AND P1, PT, R93, RZ, PT ;  /* 0x000000ff5d00720c */ /* 0x000fe20003f25270 */
[----:B------:R-:W-:Y:S01]  /*7ac0*/  UISETP.NE.AND UP0, UPT, UR54, URZ, UPT ;  /* 0x000000ff3600728c */ /* 0x000fe2000bf05270 */
[----:B------:R-:W-:Y:S11]  /*7ad0*/  LEA R3, R99, UR51, 0x3 ;  /* 0x0000003363037c11 */ /* 0x000ff6000f8e18ff */
[----:B-1----:R-:W-:Y:S01]  /*7ae0*/  @P1 SHF.L.U32 R4, R83, 0x1f, RZ ;  /* 0x0000001f53041819 */ /* 0x002fe200000006ff */
[----:B------:R-:W-:Y:S06]  /*7af0*/  BRA.U !UP0, `(.L_x_99) ;  /* 0x0000000108247547 */ /* 0x000fec000b800000 */
[----:B------:R-:W1:Y:S01]  /*7b00*/  S2R R0, SR_CgaCtaId ;  /* 0x0000000000007919 */ /* 0x000e620000008800 */
[----:B------:R-:W-:Y:S01]  /*7b10*/  IMAD.U32 R2, RZ, RZ, UR55 ;  /* 0x00000037ff027e24 */ /* 0x000fe2000f8e00ff */
[----:B------:R-:W-:Y:S04]  /*7b20*/  UIADD3 UR55, UPT, UPT, UR55, 0x1, URZ ;  /* 0x0000000137377890 */ /* 0x000fe8000fffe0ff */
[----:B------:R-:W-:Y:S01]  /*7b30*/  @P1 LEA R2, R2, UR51, 0x3 ;  /* 0x0000003302021c11 */ /* 0x000fe2000f8e18ff */
[----:B------:R-:W-:Y:S04]  /*7b40*/  UISETP.NE.AND UP0, UPT, UR55, 0x4, UPT ;  /* 0x000000043700788c */ /* 0x000fe8000bf05270 */
[----:B------:R-:W-:Y:S01]  /*7b50*/  @P1 VIADD R5, R2, 0x60 ;  /* 0x0000006002051836 */ /* 0x000fe20000000000 */
[----:B------:R-:W-:Y:S04]  /*7b60*/  USEL UR55, UR55, URZ, UP0 ;  /* 0x000000ff37377287 */ /* 0x000fe80008000000 */
[----:B-1----:R-:W-:Y:S04]  /*7b70*/  @P1 PRMT R0, R0, 0x654, R5 ;  /* 0x0000065400001816 */ /* 0x002fe80000000005 */
[----:B------:R1:W-:Y:S04]  /*7b80*/  @P1 SYNCS.ARRIVE.TRANS64.RED.A1T0 RZ, [R0+URZ], RZ ;  /* 0x000000ff00ff19a7 */ /* 0x0003e800081004ff */
.L_x_99:
[----:B------:R-:W2:Y:S01]  /*7b90*/  @P1 SYNCS.PHASECHK.TRANS64.TRYWAIT P0, [R3+URZ+0x40], R4 ;  /* 0x00004004030015a7 */ /* 0x000ea200080011ff */
[----:B------:R-:W-:Y:S01]  /*7ba0*/  BSSY B1, `(.L_x_100) ;  /* 0x0000017000017945 */ /* 0x000fe20003800000 */
[----:B--2---:R-:W-:Y:S03]  /*7bb0*/  @P1 SEL R101, RZ, 0x1, !P0 ;  /* 0x00000001ff651807 */ /* 0x004fe60004000000 */
[----:B------:R-:W-:Y:S05]  /*7bc0*/  @!P1 BRA `(.L_x_101) ;  /* 0x0000000000509947 */ /* 0x000fea0003800000 */
[----:B------:R-:W-:Y:S01]  /*7bd0*/  ISETP.NE.AND P1, PT, R102, RZ, PT ;  /* 0x000000ff6600720c */ /* 0x000fe20003f25270 */
[----:B------:R-:W-:Y:S01]  /*7be0*/  BSSY B0, `(.L_x_102) ;  /* 0x000000a000007945 */ /* 0x000fe20003800000 */
[----:B------:R-:W-:Y:S11]  /*7bf0*/  ISETP.NE.AND P0, PT, R101, RZ, PT ;  /* 0x000000ff6500720c */ /* 0x000ff60003f05270 */
[----:B------:R-:W-:Y:S04]  /*7c00*/  @P1 IMAD R5, R99, 0x2000, R100 ;  /* 0x0000200063051824 */ /* 0x000fe800078e0264 */
[----:B------:R-:W-:Y:S05]  /*7c10*/  @P1 VIADD R4, R5, UR51 ;  /* 0x0000003305041c36 */ /* 0x000fea0008000000 */
[----:B------:R-:W-:Y:S01]  /*7c20*/  @P1 IADD3 R2, PT, PT, R104, R4, RZ ;  /* 0x0000000468021210 */ /* 0x000fe20007ffe0ff */
[----:B------:R-:W-:Y:S01]  /*7c30*/  @P1 IMAD.IADD R4, R89, 0x1, R4 ;  /* 0x0000000159041824 */ /* 0x000fe200078e0204 */
[----:B------:R-:W-:Y:S06]  /*7c40*/  @P0 BRA `(.L_x_103) ;  /* 0x00000000000c0947 */ /* 0x000fec0003800000 */
[----:B-1----:R-:W-:Y:S04]  /*7c50*/  SHF.L.U32 R0, R83, 0x1f, RZ ;  /* 0x0000001f53007819 */ /* 0x002fe800000006ff */
[----:B------:R-:W1:Y:S02]  /*7c60*/  SYNCS.PHASECHK.TRANS64.TRYWAIT P0, [R3+URZ+0x40], R0 ;  /* 0x00004000030075a7 */ /* 0x000e6400080011ff */
[----:B-1----:R-:W-:Y:S05]  /*7c70*/  @!P0 BRA `(.L_x_104) ;  /* 0x0000002400ac8947 */ /* 0x002fea0003800000 */
.L_x_103:
[----:B------:R-:W-:Y:S05]  /*7c80*/  BSYNC B0 ;  /* 0x0000000000007941 */ /* 0x000fea0003800000 */
.L_x_102:
[----:B------:R-:W-:Y:S02]  /*7c90*/  ISETP.NE.AND P0, PT, R102, RZ, PT ;  /* 0x000000ff6600720c */ /* 0x000fe40003f05270 */
[----:B------:R-:W-:Y:S11]  /*7ca0*/  IADD3 R99, PT, PT, R99, 0x1, RZ ;  /* 0x0000000163637810 */ /* 0x000ff60007ffe0ff */
[----:B-1----:R-:W-:Y:S01]  /*7cb0*/  @P0 IMAD.IADD R0, R89, 0x1, R2 ;  /* 0x0000000159000824 */ /* 0x002fe200078e0202 */
[----:B------:R-:W-:Y:S05]  /*7cc0*/  @P0 WARPSYNC.ALL ;  /* 0x0000000000000948 */ /* 0x000fea0003800000 */
[----:B------:R2:W3:Y:S04]  /*7cd0*/  @P0 LDSM.16.M88.4 R64, [R5+UR51+0x400] ;  /* 0x000400330540083b */ /* 0x0004e80008000200 */
[----:B------:R2:W4:Y:S04]  /*7ce0*/  @P0 LDSM.16.M88.4 R60, [R4+0x400] ;  /* 0x00040000043c083b */ /* 0x0005280000000200 */
[----:B------:R2:W1:Y:S04]  /*7cf0*/  @P0 LDSM.16.M88.4 R56, [R2+0x400] ;  /* 0x000400000238083b */ /* 0x0004680000000200 */
[----:B------:R2:W1:Y:S02]  /*7d00*/  @P0 LDSM.16.M88.4 R52, [R0+0x400] ;  /* 0x000400000034083b */ /* 0x0004640000000200 */
.L_x_101:
[----:B------:R-:W-:Y:S05]  /*7d10*/  BSYNC B1 ;  /* 0x0000000000017941 */ /* 0x000fea0003800000 */
.L_x_100:
[----:B------:R-:W-:Y:S05]  /*7d20*/  VIADD R3, R34, 0x20 ;  /* 0x0000002022037836 */ /* 0x000fea0000000000 */
[----:B------:R-:W-:Y:S04]  /*7d30*/  SHF.R.U32.HI R3, RZ, 0x15, R3 ;  /* 0x00000015ff037819 */ /* 0x000fe80000011603 */
[----:B------:R-:W-:Y:S11]  /*7d40*/  LOP3.LUT P0, RZ, R3, 0x3, R86, 0x48, !PT ;  /* 0x0000000303ff7812 */ /* 0x000ff60007804856 */
[----:B------:R-:W-:Y:S02]  /*7d50*/  @!UPT UIADD3 URZ, UPT, UPT, URZ, URZ, URZ ;  /* 0x000000fffffff290 */ /* 0x000fe4000fffe0ff */
[----:B------:R-:W-:Y:S05]  /*7d60*/  @!P0 BRA `(.L_x_105) ;  /* 0x0000000000408947 */ /* 0x000fea0003800000 */
[----:B------:R-:W5:Y:S01]  /*7d70*/  LDCU.64 UR8, c[0x4][0x70] ;  /* 0x01000e00ff0877ac */ /* 0x000f620008000a00 */
[----:B------:R-:W-:Y:S01]  /*7d80*/  MOV R3, 0x0 ;  /* 0x0000000000037802 */ /* 0x000fe20000000f00 */
[----:B------:R-:W-:Y:S02]  /*7d90*/  HFMA2 R12, -RZ, RZ, 0, 5.9604644775390625e-08 ;  /* 0x00000001ff0c7431 */ /* 0x000fe400000001ff */
[----:B------:R-:W-:Y:S02]  /*7da0*/  IMAD.MOV.U32 R8, RZ, RZ, 0x192 ;  /* 0x00000192ff087424 */ /* 0x000fe400078e00ff */
[----:B------:R-:W-:Y:S01]  /*7db0*/  IMAD.MOV.U32 R13, RZ, RZ, RZ ;  /* 0x000000ffff0d7224 */ /* 0x000fe200078e00ff */
[----:B------:R-:W3:Y:S01]  /*7dc0*/  LDCU.64 UR6, c[0x4][0x78] ;  /* 0x01000f00ff0677ac */ /* 0x000ee20008000a00 */
[----:B--2---:R-:W2:Y:S01]  /*7dd0*/  LDC.64 R2, c[0x4][R3] ;  /* 0x0100000003027b82 */ /* 0x004ea20000000a00 */
[----:B------:R-:W4:Y:S01]  /*7de0*/  LDCU.64 UR4, c[0x4][0x10] ;  /* 0x01000200ff0477ac */ /* 0x000f220008000a00 */
[----:B-----5:R-:W-:Y:S01]  /*7df0*/  MOV R5, UR9 ;  /* 0x0000000900057c02 */ /* 0x020fe20008000f00 */
[----:B------:R-:W-:Y:S01]  /*7e00*/  IMAD.U32 R4, RZ, RZ, UR8 ;  /* 0x00000008ff047e24 */ /* 0x000fe2000f8e00ff */
[----:B---3--:R-:W-:Y:S01]  /*7e10*/  MOV R7, UR7 ;  /* 0x0000000700077c02 */ /* 0x008fe20008000f00 */
[----:B------:R-:W-:Y:S01]  /*7e20*/  IMAD.U32 R6, RZ, RZ, UR6 ;  /* 0x00000006ff067e24 */ /* 0x000fe2000f8e00ff */
[----:B----4-:R-:W-:Y:S01]  /*7e30*/  MOV R11, UR5 ;  /* 0x00000005000b7c02 */ /* 0x010fe20008000f00 */
[----:B------:R-:W-:Y:S02]  /*7e40*/  IMAD.U32 R10, RZ, RZ, UR4 ;  /* 0x00000004ff0a7e24 */ /* 0x000fe4000f8e00ff */
[----:B------:R-:W-:Y:S07]  /*7e50*/  LEPC R20, `(.L_x_105) ;  /* 0x000000001014794e */ /* 0x000fee0000000000 */
[----:B-12---:R-:W-:Y:S05]  /*7e60*/  CALL.ABS.NOINC R2 ;  /* 0x0000000002007343 */ /* 0x006fea0003c00000 */
.L_x_105:
[----:B---3--:R-:W-:Y:S01]  /*7e70*/  LOP3.LUT R20, R64, 0xffffe000, RZ, 0xc0, !PT ;  /* 0xffffe00040147812 */ /* 0x008fe200078ec0ff */
[----:B------:R-:W-:Y:S05]  /*7e80*/  WARPSYNC.ALL ;  /* 0x0000000000007948 */ /* 0x000fea0003800000 */
[----:B------:R-:W-:Y:S01]  /*7e90*/  R2UR UR4, R34 ;  /* 0x00000000220472ca */ /* 0x000fe200000e0000 */
[----:B------:R-:W3:Y:S01]  /*7ea0*/  S2R R103, SR_CgaCtaId ;  /* 0x0000000000677919 */ /* 0x000ee20000008800 */
[----:B------:R-:W-:Y:S01]  /*7eb0*/  LOP3.LUT R21, R65, 0xffffe000, RZ, 0xc0, !PT ;  /* 0xffffe00041157812 */ /* 0x000fe200078ec0ff */
[----:B------:R-:W-:Y:S01]  /*7ec0*/  IMAD.U32 R50, RZ, RZ, UR55 ;  /* 0x00000037ff327e24 */ /* 0x000fe2000f8e00ff */
[----:B------:R-:W-:Y:S01]  /*7ed0*/  LOP3.LUT R49, R66, 0xffffe000, RZ, 0xc0, !PT ;  /* 0xffffe00042317812 */ /* 0x000fe200078ec0ff */
[----:B------:R-:W-:Y:S01]  /*7ee0*/  BSSY.RECONVERGENT B0, `(.L_x_106) ;  /* 0x0000059000007945 */ /* 0x000fe20003800200 */
[----:B-1----:R-:W-:Y:S02]  /*7ef0*/  LOP3.LUT R48, R56, 0xffffe000, RZ, 0xc0, !PT ;  /* 0xffffe00038307812 */ /* 0x002fe400078ec0ff */
[----:B------:R-:W-:Y:S02]  /*7f00*/  ISETP.NE.AND P6, PT, R93, RZ, PT ;  /* 0x000000ff5d00720c */ /* 0x000fe40003fc5270 */
[----:B------:R-:W-:Y:S02]  /*7f10*/  ISETP.NE.AND P0, PT, R85, RZ, PT ;  /* 0x000000ff5500720c */ /* 0x000fe40003f05270 */
[----:B------:R-:W-:Y:S01]  /*7f20*/  LEA R105, R99, UR51, 0x3 ;  /* 0x0000003363697c11 */ /* 0x000fe2000f8e18ff */
[----:B--2---:R-:W1:Y:S08]  /*7f30*/  LDTM.16dp128bit.x8 R4, tmem[UR4+0x20] ;  /* 0x00002004000479ee */ /* 0x004e700008180000 */
[----:B------:R-:W-:Y:S02]  /*7f40*/  @P6 LEA R50, R50, UR51, 0x3 ;  /* 0x0000003332326c11 */ /* 0x000fe4000f8e18ff */
[----:B------:R-:W-:Y:S03]  /*7f50*/  @P6 SHF.L.U32 R106, R83, 0x1f, RZ ;  /* 0x0000001f536a6819 */ /* 0x000fe600000006ff */
[----:B------:R-:W-:Y:S05]  /*7f60*/  @P6 VIADD R50, R50, 0x60 ;  /* 0x0000006032326836 */ /* 0x000fea0000000000 */
[----:B---3--:R-:W-:Y:S01]  /*7f70*/  @P6 PRMT R50, R103, 0x654, R50 ;  /* 0x0000065467326816 */ /* 0x008fe20000000032 */
[C---:B-1----:R-:W-:Y:S01]  /*7f80*/  FMUL R0, R33.reuse, R4 ;  /* 0x0000000421007220 */ /* 0x042fe20000400000 */
[C---:B------:R-:W-:Y:S01]  /*7f90*/  FMUL R2, R33.reuse, R5 ;  /* 0x0000000521027220 */ /* 0x040fe20000400000 */
[C---:B------:R-:W-:Y:S01]  /*7fa0*/  FMUL R3, R33.reuse, R10 ;  /* 0x0000000a21037220 */ /* 0x040fe20000400000 */
[----:B------:R-:W-:Y:S01]  /*7fb0*/  FMUL R4, R33, R11 ;  /* 0x0000000b21047220 */ /* 0x000fe20000400000 */
[C---:B------:R-:W-:Y:S01]  /*7fc0*/  FFMA R36, R35.reuse, R20, R0 ;  /* 0x0000001423247223 */ /* 0x040fe20000000000 */
[----:B----4-:R-:W-:Y:S01]  /*7fd0*/  LOP3.LUT R20, R60, 0xffffe000, RZ, 0xc0, !PT ;  /* 0xffffe0003c147812 */ /* 0x010fe200078ec0ff */
        /* <DEDUP_REMOVED lines=8> */
[----:B------:R-:W-:Y:S01]  /*8060*/  FFMA R39, R35, R21, R2 ;  /* 0x0000001523277223 */ /* 0x000fe20000000002 */
[----:B------:R-:W-:Y:S01]  /*8070*/  LOP3.LUT R21, R61, 0xffffe000, RZ, 0xc0, !PT ;  /* 0xffffe0003d157812 */ /* 0x000fe200078ec0ff */
[C---:B------:R-:W-:Y:S01]  /*8080*/  FMUL R0, R33.reuse, R8 ;  /* 0x0000000821007220 */ /* 0x040fe20000400000 */
[----:B------:R-:W-:Y:S01]  /*8090*/  F2FP.TF32.F32.PACK_B R38, R38 ;  /* 0x00000026ff26723e */ /* 0x000fe200024050ff */
[----:B------:R-:W-:Y:S01]  /*80a0*/  FMUL R2, R33, R9 ;  /* 0x0000000921027220 */ /* 0x000fe20000400000 */
[----:B------:R-:W-:Y:S01]  /*80b0*/  F2FP.TF32.F32.PACK_B R39, R39 ;  /* 0x00000027ff27723e */ /* 0x000fe200024050ff */
[C---:B------:R-:W-:Y:S01]  /*80c0*/  FFMA R40, R35.reuse, R20, R0 ;  /* 0x0000001423287223 */ /* 0x040fe20000000000 */
[----:B------:R-:W-:Y:S01]  /*80d0*/  LOP3.LUT R20, R62, 0xffffe000, RZ, 0xc0, !PT ;  /* 0xffffe0003e147812 */ /* 0x000fe200078ec0ff */
[----:B------:R-:W-:Y:S01]  /*80e0*/  FFMA R41, R35, R21, R2 ;  /* 0x0000001523297223 */ /* 0x000fe20000000002 */
[----:B------:R-:W-:Y:S01]  /*80f0*/  LOP3.LUT R21, R57, 0xffffe000, RZ, 0xc0, !PT ;  /* 0xffffe00039157812 */ /* 0x000fe200078ec0ff */
[----:B------:R1:W-:Y:S01]  /*8100*/  STSM.16.M88.4 [R95+0x2400], R36 ;  /* 0x002400245f007844 */ /* 0x0003e20000000200 */
[----:B------:R-:W-:Y:S01]  /*8110*/  F2FP.TF32.F32.PACK_B R40, R40 ;  /* 0x00000028ff28723e */ /* 0x000fe200024050ff */
[----:B------:R-:W-:Y:S01]  /*8120*/  FFMA R42, R35, R20, R3 ;  /* 0x00000014232a7223 */ /* 0x000fe20000000003 */
[----:B------:R-:W-:Y:S01]  /*8130*/  LOP3.LUT R20, R58, 0xffffe000, RZ, 0xc0, !PT ;  /* 0xffffe0003a147812 */ /* 0x000fe200078ec0ff */
[C---:B------:R-:W-:Y:S01]  /*8140*/  FMUL R5, R33.reuse, R12 ;  /* 0x0000000c21057220 */ /* 0x040fe20000400000 */
[----:B------:R-:W-:Y:S01]  /*8150*/  F2FP.TF32.F32.PACK_B R41, R41 ;  /* 0x00000029ff29723e */ /* 0x000fe200024050ff */
[C---:B------:R-:W-:Y:S01]  /*8160*/  FMUL R6, R33.reuse, R13 ;  /* 0x0000000d21067220 */ /* 0x040fe20000400000 */
[----:B------:R-:W-:Y:S01]  /*8170*/  F2FP.TF32.F32.PACK_B R42, R42 ;  /* 0x0000002aff2a723e */ /* 0x000fe200024050ff */
[----:B------:R-:W-:Y:S01]  /*8180*/  FMUL R7, R33, R14 ;  /* 0x0000000e21077220 */ /* 0x000fe20000400000 */
[----:B------:R-:W-:Y:S01]  /*8190*/  FFMA R43, R35, R49, R4 ;  /* 0x00000031232b7223 */ /* 0x000fe20000000004 */
[----:B------:R-:W-:Y:S01]  /*81a0*/  LOP3.LUT R49, R59, 0xffffe000, RZ, 0xc0, !PT ;  /* 0xffffe0003b317812 */ /* 0x000fe200078ec0ff */
[C---:B------:R-:W-:Y:S01]  /*81b0*/  FFMA R44, R35.reuse, R48, R5 ;  /* 0x00000030232c7223 */ /* 0x040fe20000000005 */
[----:B------:R-:W-:Y:S01]  /*81c0*/  LOP3.LUT R48, R54, 0xffffe000, RZ, 0xc0, !PT ;  /* 0xffffe00036307812 */ /* 0x000fe200078ec0ff */
[----:B------:R-:W-:Y:S01]  /*81d0*/  FFMA R45, R35, R21, R6 ;  /* 0x00000015232d7223 */ /* 0x000fe20000000006 */
[----:B------:R-:W-:Y:S01]  /*81e0*/  FMUL R8, R33, R15 ;  /* 0x0000000f21087220 */ /* 0x000fe20000400000 */
[----:B------:R-:W-:Y:S01]  /*81f0*/  FFMA R46, R35, R20, R7 ;  /* 0x00000014232e7223 */ /* 0x000fe20000000007 */
[----:B------:R-:W-:Y:S01]  /*8200*/  LOP3.LUT R20, R52, 0xffffe000, RZ, 0xc0, !PT ;  /* 0xffffe00034147812 */ /* 0x000fe200078ec0ff */
[----:B------:R-:W-:Y:S01]  /*8210*/  FMUL R9, R33, R16 ;  /* 0x0000001021097220 */ /* 0x000fe20000400000 */
[----:B------:R-:W-:Y:S01]  /*8220*/  LOP3.LUT R21, R53, 0xffffe000, RZ, 0xc0, !PT ;  /* 0xffffe00035157812 */ /* 0x000fe200078ec0ff */
[----:B------:R-:W-:Y:S01]  /*8230*/  FFMA R47, R35, R49, R8 ;  /* 0x00000031232f7223 */ /* 0x000fe20000000008 */
[C---:B------:R-:W-:Y:S01]  /*8240*/  FMUL R10, R33.reuse, R17 ;  /* 0x00000011210a7220 */ /* 0x040fe20000400000 */
[----:B------:R-:W-:Y:S01]  /*8250*/  FMUL R11, R33, R18 ;  /* 0x00000012210b7220 */ /* 0x000fe20000400000 */
[----:B------:R-:W-:Y:S01]  /*8260*/  LOP3.LUT R49, R55, 0xffffe000, RZ, 0xc0, !PT ;  /* 0xffffe00037317812 */ /* 0x000fe200078ec0ff */
[----:B------:R-:W-:Y:S01]  /*8270*/  FMUL R12, R33, R19 ;  /* 0x00000013210c7220 */ /* 0x000fe20000400000 */
[----:B------:R-:W-:Y:S02]  /*8280*/  F2FP.TF32.F32.PACK_B R43, R43 ;  /* 0x0000002bff2b723e */ /* 0x000fe400024050ff */
[----:B------:R-:W-:Y:S02]  /*8290*/  F2FP.TF32.F32.PACK_B R44, R44 ;  /* 0x0000002cff2c723e */ /* 0x000fe400024050ff */
[----:B------:R-:W-:Y:S01]  /*82a0*/  F2FP.TF32.F32.PACK_B R45, R45 ;  /* 0x0000002dff2d723e */ /* 0x000fe200024050ff */
[----:B------:R2:W-:Y:S01]  /*82b0*/  STSM.16.M88.4 [R94+0x2400], R40 ;  /* 0x002400285e007844 */ /* 0x0005e20000000200 */
[----:B------:R-:W-:Y:S01]  /*82c0*/  F2FP.TF32.F32.PACK_B R46, R46 ;  /* 0x0000002eff2e723e */ /* 0x000fe200024050ff */
[C---:B-1----:R-:W-:Y:S01]  /*82d0*/  FFMA R36, R35.reuse, R20, R9 ;  /* 0x0000001423247223 */ /* 0x042fe20000000009 */
[C---:B------:R-:W-:Y:S01]  /*82e0*/  FFMA R37, R35.reuse, R21, R10 ;  /* 0x0000001523257223 */ /* 0x040fe2000000000a */
[C---:B------:R-:W-:Y:S01]  /*82f0*/  FFMA R38, R35.reuse, R48, R11 ;  /* 0x0000003023267223 */ /* 0x040fe2000000000b */
[----:B------:R-:W-:Y:S01]  /*8300*/  FFMA R39, R35, R49, R12 ;  /* 0x0000003123277223 */ /* 0x000fe2000000000c */
[----:B------:R-:W-:Y:S02]  /*8310*/  F2FP.TF32.F32.PACK_B R47, R47 ;  /* 0x0000002fff2f723e */ /* 0x000fe400024050ff */
[----:B------:R-:W-:Y:S02]  /*8320*/  F2FP.TF32.F32.PACK_B R36, R36 ;  /* 0x00000024ff24723e */ /* 0x000fe400024050ff */
[----:B------:R-:W-:Y:S01]  /*8330*/  F2FP.TF32.F32.PACK_B R37, R37 ;  /* 0x00000025ff25723e */ /* 0x000fe200024050ff */
[----:B------:R2:W-:Y:S01]  /*8340*/  STSM.16.M88.4 [R96+0x2000], R44 ;  /* 0x0020002c60007844 */ /* 0x0005e20000000200 */
[----:B------:R-:W-:Y:S02]  /*8350*/  F2FP.TF32.F32.PACK_B R38, R38 ;  /* 0x00000026ff26723e */ /* 0x000fe400024050ff */
[----:B------:R-:W-:Y:S05]  /*8360*/  F2FP.TF32.F32.PACK_B R39, R39 ;  /* 0x00000027ff27723e */ /* 0x000fea00024050ff */
[----:B------:R2:W-:Y:S01]  /*8370*/  STSM.16.M88.4 [R97+0x2000], R36 ;  /* 0x0020002461007844 */ /* 0x0005e20000000200 */
[----:B------:R-:W-:Y:S01]  /*8380*/  @!PT LDS RZ, [RZ] ;  /* 0x00000000fffff984 */ /* 0x000fe20000000800 */
[----:B------:R-:W-:Y:S01]  /*8390*/  @!PT LDS RZ, [RZ] ;  /* 0x00000000fffff984 */ /* 0x000fe20000000800 */
[----:B------:R-:W-:Y:S01]  /*83a0*/  @!PT LDS RZ, [RZ] ;  /* 0x00000000fffff984 */ /* 0x000fe20000000800 */
[----:B------:R-:W-:Y:S01]  /*83b0*/  @!PT LDS RZ, [RZ] ;  /* 0x00000000fffff984 */ /* 0x000fe20000000800 */
[----:B------:R1:W-:Y:S07]  /*83c0*/  MEMBAR.ALL.CTA ;  /* 0x0000000000007992 */ /* 0x0003ee0000008000 */
[----:B-1----:R-:W1:Y:S02]  /*83d0*/  FENCE.VIEW.ASYNC.S ;  /* 0x00000000000073c6 */ /* 0x002e640000000000 */
[----:B-1----:R-:W-:Y:S06]  /*83e0*/  BAR.SYNC.DEFER_BLOCKING 0x1, 0x80 ;  /* 0x0042000000007b1d */ /* 0x002fec0000010000 */
[----:B------:R-:W-:Y:S05]  /*83f0*/  @P0 BRA `(.L_x_107) ;  /* 0x00000000001c0947 */ /* 0x000fea0003800000 */
[----:B------:R-:W-:Y:S02]  /*8400*/  UIADD3 UR4, UP0, UPT, UR56, 0x780, URZ ;  /* 0x0000078038047890 */ /* 0x000fe4000ff1e0ff */
[----:B------:R-:W-:Y:S02]  /*8410*/  UIADD3 UR40, UPT, UPT, UR51, 0x2400, URZ ;  /* 0x0000240033287890 */ /* 0x000fe4000fffe0ff */
[----:B------:R-:W-:Y:S02]  /*8420*/  UIADD3 UR41, UPT, UPT, UR52, 0x20, URZ ;  /* 0x0000002034297890 */ /* 0x000fe4000fffe0ff */
[----:B------:R-:W-:Y:S09]  /*8430*/  UIADD3.X UR5, UPT, UPT, URZ, UR57, URZ, UP0, !UPT ;  /* 0x00000039ff057290 */ /* 0x000ff200087fe4ff */
[----:B------:R1:W-:Y:S01]  /*8440*/  UTMASTG.5D [UR40], [UR4] ;  /* 0x00000028040073b5 */ /* 0x0003e20008020000 */
[----:B------:R0:W-:Y:S01]  /*8450*/  UTMACMDFLUSH ;  /* 0x00000000000079b7 */ /* 0x0001e20000000000 */
[----:B-1----:R-:W-:Y:S04]  /*8460*/  DEPBAR.LE SB0, 0x1 ;  /* 0x000080400000791a */ /* 0x002fe80000000000 */
.L_x_107:
[----:B------:R-:W-:Y:S05]  /*8470*/  BSYNC.RECONVERGENT B0 ;  /* 0x0000000000007941 */ /* 0x000fea0003800200 */
.L_x_106:
[----:B------:R-:W-:Y:S01]  /*8480*/  BAR.SYNC.DEFER_BLOCKING 0x1, 0x80 ;  /* 0x0042000000007b1d */ /* 0x000fe20000010000 */
[----:B------:R-:W-:Y:S04]  /*8490*/  UIADD3 UR48, UPT, UPT, UR55, 0x1, URZ ;  /* 0x0000000137307890 */ /* 0x000fe8000fffe0ff */
[----:B------:R-:W-:Y:S04]  /*84a0*/  UISETP.NE.AND UP0, UPT, UR48, 0x4, UPT ;  /* 0x000000043000788c */ /* 0x000fe8000bf05270 */
[----:B------:R-:W-:Y:S01]  /*84b0*/  USEL UR48, UR48, URZ, UP0 ;  /* 0x000000ff30307287 */ /* 0x000fe20008000000 */
[----:B------:R1:W-:Y:S01]  /*84c0*/  @P6 SYNCS.ARRIVE.TRANS64.RED.A1T0 RZ, [R50+URZ], RZ ;  /* 0x000000ff32ff69a7 */ /* 0x0003e200081004ff */
[----:B------:R-:W-:Y:S01]  /*84d0*/  BSSY B1, `(.L_x_108) ;  /* 0x0000018000017945 */ /* 0x000fe20003800000 */
[----:B------:R-:W3:Y:S02]  /*84e0*/  @P6 SYNCS.PHASECHK.TRANS64.TRYWAIT P0, [R105+URZ+0x40], R106 ;  /* 0x0000406a690065a7 */ /* 0x000ee400080011ff */
[----:B---3--:R-:W-:Y:S01]  /*84f0*/  @P6 SEL R101, RZ, 0x1, !P0 ;  /* 0x00000001ff656807 */ /* 0x008fe20004000000 */
[----:B-1----:R-:W-:Y:S06]  /*8500*/  @!P6 BRA `(.L_x_109) ;  /* 0x000000000050e947 */ /* 0x002fec0003800000 */
        /* <DEDUP_REMOVED lines=8> */
[----:B------:R-:W-:Y:S04]  /*8590*/  SHF.L.U32 R4, R83, 0x1f, RZ ;  /* 0x0000001f53047819 */ /* 0x000fe800000006ff */
[----:B------:R-:W1:Y:S02]  /*85a0*/  SYNCS.PHASECHK.TRANS64.TRYWAIT P0, [R105+URZ+0x40], R4 ;  /* 0x00004004690075a7 */ /* 0x000e6400080011ff */
[----:B-1----:R-:W-:Y:S05]  /*85b0*/  @!P0 BRA `(.L_x_112) ;  /* 0x0000001c00708947 */ /* 0x002fea0003800000 */
.L_x_111:
[----:B------:R-:W-:Y:S05]  /*85c0*/  BSYNC B0 ;  /* 0x0000000000007941 */ /* 0x000fea0003800000 */
.L_x_110:
        /* <DEDUP_REMOVED lines=8> */
.L_x_109:
[----:B------:R-:W-:Y:S05]  /*8650*/  BSYNC B1 ;  /* 0x0000000000017941 */ /* 0x000fea0003800000 */
.L_x_108:
[----:B-1----:R-:W-:Y:S05]  /*8660*/  VIADD R3, R34, 0x40 ;  /* 0x0000004022037836 */ /* 0x002fea0000000000 */
[----:B------:R-:W-:Y:S04]  /*8670*/  SHF.R.U32.HI R3, RZ, 0x15, R3 ;  /* 0x00000015ff037819 */ /* 0x000fe80000011603 */
[----:B------:R-:W-:Y:S11]  /*8680*/  LOP3.LUT P0, RZ, R3, 0x3, R86, 0x48, !PT ;  /* 0x0000000303ff7812 */ /* 0x000ff60007804856 */
[----:B------:R-:W-:Y:S02]  /*8690*/  @!UPT UIADD3 URZ, UPT, UPT, URZ, URZ, URZ ;  /* 0x000000fffffff290 */ /* 0x000fe4000fffe0ff */
[----:B------:R-:W-:Y:S05]  /*86a0*/  @!P0 BRA `(.L_x_113) ;  /* 0x0000000000408947 */ /* 0x000fea0003800000 */
[----:B------:R-:W1:Y:S01]  /*86b0*/  LDCU.64 UR8, c[0x4][0x70] ;  /* 0x01000e00ff0877ac */ /* 0x000e620008000a00 */
[----:B------:R-:W-:Y:S01]  /*86c0*/  MOV R3, 0x0 ;  /* 0x0000000000037802 */ /* 0x000fe20000000f00 */
[----:B------:R-:W-:Y:S02]  /*86d0*/  HFMA2 R12, -RZ, RZ, 0, 5.9604644775390625e-08 ;  /* 0x00000001ff0c7431 */ /* 0x000fe400000001ff */
[----:B------:R-:W-:Y:S02]  /*86e0*/  IMAD.MOV.U32 R8, RZ, RZ, 0x192 ;  /* 0x00000192ff087424 */ /* 0x000fe400078e00ff */
[----:B------:R-:W-:Y:S01]  /*86f0*/  IMAD.MOV.U32 R13, RZ, RZ, RZ ;  /* 0x000000ffff0d7224 */ /* 0x000fe200078e00ff */
[----:B------:R-:W5:Y:S01]  /*8700*/  LDCU.64 UR6, c[0x4][0x78] ;  /* 0x01000f00ff0677ac */ /* 0x000f620008000a00 */
[----:B------:R-:W2:Y:S01]  /*8710*/  LDC.64 R2, c[0x4][R3] ;  /* 0x0100000003027b82 */ /* 0x000ea20000000a00 */
[----:B------:R-:W3:Y:S01]  /*8720*/  LDCU.64 UR4, c[0x4][0x10] ;  /* 0x01000200ff0477ac */ /* 0x000ee20008000a00 */
[----:B-1----:R-:W-:Y:S01]  /*8730*/  MOV R5, UR9 ;  /* 0x0000000900057c02 */ /* 0x002fe20008000f00 */
[----:B------:R-:W-:Y:S01]  /*8740*/  IMAD.U32 R4, RZ, RZ, UR8 ;  /* 0x00000008ff047e24 */ /* 0x000fe2000f8e00ff */
[----:B-----5:R-:W-:Y:S01]  /*8750*/  MOV R7, UR7 ;  /* 0x0000000700077c02 */ /* 0x020fe20008000f00 */
[----:B------:R-:W-:Y:S01]  /*8760*/  IMAD.U32 R6, RZ, RZ, UR6 ;  /* 0x00000006ff067e24 */ /* 0x000fe2000f8e00ff */
[----:B---3--:R-:W-:Y:S01]  /*8770*/  MOV R11, UR5 ;  /* 0x00000005000b7c02 */ /* 0x008fe20008000f00 */
[----:B------:R-:W-:Y:S02]  /*8780*/  IMAD.U32 R10, RZ, RZ, UR4 ;  /* 0x00000004ff0a7e24 */ /* 0x000fe4000f8e00ff */
[----:B------:R-:W-:Y:S07]  /*8790*/  LEPC R20, `(.L_x_113) ;  /* 0x000000001014794e */ /* 0x000fee0000000000 */
[----:B--2-4-:R-:W-:Y:S05]  /*87a0*/  CALL.ABS.NOINC R2 ;  /* 0x0000000002007343 */ /* 0x014fea0003c00000 */
.L_x_113:
[----:B---3--:R-:W-:Y:S01]  /*87b0*/  LOP3.LUT R20, R64, 0xffffe000, RZ, 0xc0, !PT ;  /* 0xffffe00040147812 */ /* 0x008fe200078ec0ff */
[----:B------:R-:W-:Y:S05]  /*87c0*/  WARPSYNC.ALL ;  /* 0x0000000000007948 */ /* 0x000fea0003800000 */
[----:B------:R-:W-:Y:S01]  /*87d0*/  R2UR UR4, R34 ;  /* 0x00000000220472ca */ /* 0x000fe200000e0000 */
[----:B------:R-:W-:Y:S01]  /*87e0*/  IMAD.U32 R105, RZ, RZ, UR48 ;  /* 0x00000030ff697e24 */ /* 0x000fe2000f8e00ff */
[----:B------:R-:W-:Y:S01]  /*87f0*/  LOP3.LUT R21, R65, 0xffffe000, RZ, 0xc0, !PT ;  /* 0xffffe00041157812 */ /* 0x000fe200078ec0ff */
[----:B------:R-:W-:Y:S01]  /*8800*/  BSSY.RECONVERGENT B0, `(.L_x_114) ;  /* 0x000005a000007945 */ /* 0x000fe20003800200 */
[----:B------:R-:W-:Y:S02]  /*8810*/  LOP3.LUT R49, R66, 0xffffe000, RZ, 0xc0, !PT ;  /* 0xffffe00042317812 */ /* 0x000fe400078ec0ff */
[----:B----4-:R-:W-:Y:S02]  /*8820*/  LOP3.LUT R48, R62, 0xffffe000, RZ, 0xc0, !PT ;  /* 0xffffe0003e307812 */ /* 0x010fe400078ec0ff */
[----:B------:R-:W-:Y:S02]  /*8830*/  LOP3.LUT R50, R58, 0xffffe000, RZ, 0xc0, !PT ;  /* 0xffffe0003a327812 */ /* 0x000fe400078ec0ff */
[----:B------:R-:W-:Y:S02]  /*8840*/  ISETP.NE.AND P6, PT, R93, RZ, PT ;  /* 0x000000ff5d00720c */ /* 0x000fe40003fc5270 */
[----:B------:R-:W-:Y:S01]  /*8850*/  ISETP.NE.AND P0, PT, R85, RZ, PT ;  /* 0x000000ff5500720c */ /* 0x000fe20003f05270 */
[----:B------:R-:W1:Y:S01]  /*8860*/  LDTM.16dp128bit.x8 R4, tmem[UR4+0x40] ;  /* 0x00004004000479ee */ /* 0x000e620008180000 */
[----:B------:R-:W-:Y:S09]  /*8870*/  LEA R108, R99, UR51, 0x3 ;  /* 0x00000033636c7c11 */ /* 0x000ff2000f8e18ff */
[----:B------:R-:W-:Y:S05]  /*8880*/  @P6 LEA R105, R105, UR51, 0x3 ;  /* 0x0000003369696c11 */ /* 0x000fea000f8e18ff */
[----:B------:R-:W-:Y:S01]  /*8890*/  @P6 VIADD R106, R105, 0x60 ;  /* 0x00000060696a6836 */ /* 0x000fe20000000000 */
[----:B------:R-:W-:Y:S04]  /*88a0*/  @P6 SHF.L.U32 R105, R83, 0x1f, RZ ;  /* 0x0000001f53696819 */ /* 0x000fe800000006ff */
[----:B------:R-:W-:Y:S01]  /*88b0*/  @P6 PRMT R106, R103, 0x654, R106 ;  /* 0x00000654676a6816 */ /* 0x000fe2000000006a */
[C---:B-1----:R-:W-:Y:S01]  /*88c0*/  FMUL R0, R33.reuse, R4 ;  /* 0x0000000421007220 */ /* 0x042fe20000400000 */
[C---:B------:R-:W-:Y:S01]  /*88d0*/  FMUL R2, R33.reuse, R5 ;  /* 0x0000000521027220 */ /* 0x040fe20000400000 */
[C---:B------:R-:W-:Y:S01]  /*88e0*/  FMUL R3, R33.reuse, R10 ;  /* 0x0000000a21037220 */ /* 0x040fe20000400000 */
[----:B------:R-:W-:Y:S01]  /*88f0*/  FMUL R4, R33, R11 ;  /* 0x0000000b21047220 */ /* 0x000fe20000400000 */
[C---:B--2---:R-:W-:Y:S01]  /*8900*/  FFMA R36, R35.reuse, R20, R0 ;  /* 0x0000001423247223 */ /* 0x044fe20000000000 */
[----:B------:R-:W-:Y:S01]  /*8910*/  LOP3.LUT R20, R60, 0xffffe000, RZ, 0xc0, !PT ;  /* 0xffffe0003c147812 */ /* 0x000fe200078ec0ff */
        /* <DEDUP_REMOVED lines=29> */
[----:B------:R-:W-:Y:S01]  /*8af0*/  FMUL R8, R33, R15 ;  /* 0x0000000f21087220 */ /* 0x000fe20000400000 */
[C---:B------:R-:W-:Y:S01]  /*8b00*/  FFMA R44, R35.reuse, R48, R5 ;  /* 0x00000030232c7223 */ /* 0x040fe20000000005 */
[C---:B------:R-:W-:Y:S01]  /*8b10*/  FFMA R45, R35.reuse, R21, R6 ;  /* 0x00000015232d7223 */ /* 0x040fe20000000006 */
[----:B------:R-:W-:Y:S01]  /*8b20*/  FFMA R46, R35, R50, R7 ;  /* 0x00000032232e7223 */ /* 0x000fe20000000007 */
[----:B------:R-:W-:Y:S01]  /*8b30*/  FMUL R9, R33, R16 ;  /* 0x0000001021097220 */ /* 0x000fe20000400000 */
[----:B------:R-:W-:Y:S01]  /*8b40*/  LOP3.LUT R21, R53, 0xffffe000, RZ, 0xc0, !PT ;  /* 0xffffe00035157812 */ /* 0x000fe200078ec0ff */
[----:B------:R-:W-:Y:S01]  /*8b50*/  FFMA R47, R35, R49, R8 ;  /* 0x00000031232f7223 */ /* 0x000fe20000000008 */
[C---:B------:R-:W-:Y:S01]  /*8b60*/  FMUL R10, R33.reuse, R17 ;  /* 0x00000011210a7220 */ /* 0x040fe20000400000 */
[----:B------:R-:W-:Y:S01]  /*8b70*/  LOP3.LUT R48, R54, 0xffffe000, RZ, 0xc0, !PT ;  /* 0xffffe00036307812 */ /* 0x000fe200078ec0ff */
        /* <DEDUP_REMOVED lines=34> */
.L_x_115:
[----:B------:R-:W-:Y:S05]  /*8da0*/  BSYNC.RECONVERGENT B0 ;  /* 0x0000000000007941 */ /* 0x000fea0003800200 */
.L_x_114:
        /* <DEDUP_REMOVED lines=20> */
.L_x_119:
[----:B------:R-:W-:Y:S05]  /*8ef0*/  BSYNC B0 ;  /* 0x0000000000007941 */ /* 0x000fea0003800000 */
.L_x_118:
[----:B------:R-:W-:Y:S11]  /*8f00*/  ISETP.NE.AND P0, PT, R102, RZ, PT ;  /* 0x000000ff6600720c */ /* 0x000ff60003f05270 */
[----:B------:R-:W-:Y:S02]  /*8f10*/  @!UPT UIADD3 URZ, UPT, UPT, URZ, URZ, URZ ;  /* 0x000000fffffff290 */ /* 0x000fe4000fffe0ff */
[----:B------:R-:W-:Y:S01]  /*8f20*/  @P0 IADD3 R2, PT, PT, R89, R104, RZ ;  /* 0x0000006859020210 */ /* 0x000fe20007ffe0ff */
[----:B------:R-:W-:Y:S05]  /*8f30*/  @P0 WARPSYNC.ALL ;  /* 0x0000000000000948 */ /* 0x000fea0003800000 */
[----:B------:R3:W4:Y:S04]  /*8f40*/  @P0 LDSM.16.M88.4 R64, [R99+UR51+0x400] ;  /* 0x000400336340083b */ /* 0x0007280008000200 */
[----:B------:R3:W1:Y:S04]  /*8f50*/  @P0 LDSM.16.M88.4 R60, [R0+0x400] ;  /* 0x00040000003c083b */ /* 0x0006680000000200 */
[----:B------:R3:W1:Y:S04]  /*8f60*/  @P0 LDSM.16.M88.4 R56, [R104+0x400] ;  /* 0x000400006838083b */ /* 0x0006680000000200 */
[----:B------:R3:W1:Y:S02]  /*8f70*/  @P0 LDSM.16.M88.4 R52, [R2+0x400] ;  /* 0x000400000234083b */ /* 0x0006640000000200 */
.L_x_117:
[----:B------:R-:W-:Y:S05]  /*8f80*/  BSYNC B1 ;  /* 0x0000000000017941 */ /* 0x000fea0003800000 */
.L_x_116:
        /* <DEDUP_REMOVED lines=11> */
[----:B---3--:R-:W3:Y:S01]  /*9040*/  LDC.64 R2, c[0x4][R3] ;  /* 0x0100000003027b82 */ /* 0x008ee20000000a00 */
[----:B------:R-:W2:Y:S01]  /*9050*/  LDCU.64 UR4, c[0x4][0x10] ;  /* 0x01000200ff0477ac */ /* 0x000ea20008000a00 */
[----:B-1----:R-:W-:Y:S01]  /*9060*/  MOV R5, UR9 ;  /* 0x0000000900057c02 */ /* 0x002fe20008000f00 */
[----:B------:R-:W-:Y:S01]  /*9070*/  IMAD.U32 R4, RZ, RZ, UR8 ;  /* 0x00000008ff047e24 */ /* 0x000fe2000f8e00ff */
[----:B-----5:R-:W-:Y:S01]  /*9080*/  MOV R7, UR7 ;  /* 0x0000000700077c02 */ /* 0x020fe20008000f00 */
[----:B------:R-:W-:Y:S01]  /*9090*/  IMAD.U32 R6, RZ, RZ, UR6 ;  /* 0x00000006ff067e24 */ /* 0x000fe2000f8e00ff */
[----:B--2---:R-:W-:Y:S01]  /*90a0*/  MOV R11, UR5 ;  /* 0x00000005000b7c02 */ /* 0x004fe20008000f00 */
[----:B------:R-:W-:Y:S02]  /*90b0*/  IMAD.U32 R10, RZ, RZ, UR4 ;  /* 0x00000004ff0a7e24 */ /* 0x000fe4000f8e00ff */
[----:B------:R-:W-:Y:S07]  /*90c0*/  LEPC R20, `(.L_x_121) ;  /* 0x000000001014794e */ /* 0x000fee0000000000 */
[----:B---34-:R-:W-:Y:S05]  /*90d0*/  CALL.ABS.NOINC R2 ;  /* 0x0000000002007343 */ /* 0x018fea0003c00000 */
.L_x_121:
[----:B------:R-:W-:Y:S01]  /*90e0*/  ISETP.NE.AND P0, PT, R85, RZ, PT ;  /* 0x000000ff5500720c */ /* 0x000fe20003f05270 */
[----:B------:R-:W-:Y:S05]  /*90f0*/  WARPSYNC.ALL ;  /* 0x0000000000007948 */ /* 0x000fea0003800000 */
[----:B------:R-:W-:Y:S01]  /*9100*/  R2UR UR4, R34 ;  /* 0x00000000220472ca */ /* 0x000fe200000e0000 */
[----:B------:R-:W-:Y:S01]  /*9110*/  BSSY.RECONVERGENT B0, `(.L_x_122) ;  /* 0x000005a000007945 */ /* 0x000fe20003800200 */
[----:B---34-:R-:W-:Y:S02]  /*9120*/  LOP3.LUT R0, R64, 0xffffe000, RZ, 0xc0, !PT ;  /* 0xffffe00040007812 */ /* 0x018fe400078ec0ff */
[----:B------:R-:W-:Y:S02]  /*9130*/  LOP3.LUT R2, R65, 0xffffe000, RZ, 0xc0, !PT ;  /* 0xffffe00041027812 */ /* 0x000fe400078ec0ff */
[----:B------:R-:W-:Y:S02]  /*9140*/  LOP3.LUT R3, R66, 0xffffe000, RZ, 0xc0, !PT ;  /* 0xffffe00042037812 */ /* 0x000fe400078ec0ff */
[----:B------:R-:W-:Y:S02]  /*9150*/  LOP3.LUT R20, R67, 0xffffe000, RZ, 0xc0, !PT ;  /* 0xffffe00043147812 */ /* 0x000fe400078ec0ff */
[----:B------:R-:W-:Y:S02]  /*9160*/  LOP3.LUT R21, R60, 0xffffe000, RZ, 0xc0, !PT ;  /* 0xffffe0003c157812 */ /* 0x000fe400078ec0ff */
[----:B--2---:R-:W-:Y:S01]  /*9170*/  LOP3.LUT R36, R61, 0xffffe000, RZ, 0xc0, !PT ;  /* 0xffffe0003d247812 */ /* 0x004fe200078ec0ff */
[----:B------:R-:W1:Y:S01]  /*9180*/  LDTM.16dp128bit.x8 R4, tmem[UR4+0x60] ;  /* 0x00006004000479ee */ /* 0x000e620008180000 */
[----:B------:R-:W-:Y:S01]  /*9190*/  R2UR UR4, R98 ;  /* 0x00000000620472ca */ /* 0x000fe200000e0000 */
[----:B------:R-:W-:Y:S01]  /*91a0*/  NOP ;  /* 0x0000000000007918 */ /* 0x000fe20000000000 */
[----:B------:R-:W-:Y:S02]  /*91b0*/  LOP3.LUT R37, R62, 0xffffe000, RZ, 0xc0, !PT ;  /* 0xffffe0003e257812 */ /* 0x000fe400078ec0ff */
[----:B------:R-:W-:Y:S02]  /*91c0*/  LOP3.LUT R38, R63, 0xffffe000, RZ, 0xc0, !PT ;  /* 0xffffe0003f267812 */ /* 0x000fe400078ec0ff */
[----:B------:R-:W-:Y:S02]  /*91d0*/  LOP3.LUT R39, R56, 0xffffe000, RZ, 0xc0, !PT ;  /* 0xffffe00038277812 */ /* 0x000fe400078ec0ff */
[----:B------:R-:W-:Y:S02]  /*91e0*/  LOP3.LUT R40, R57, 0xffffe000, RZ, 0xc0, !PT ;  /* 0xffffe00039287812 */ /* 0x000fe400078ec0ff */
[----:B------:R-:W-:Y:S02]  /*91f0*/  LOP3.LUT R41, R58, 0xffffe000, RZ, 0xc0, !PT ;  /* 0xffffe0003a297812 */ /* 0x000fe400078ec0ff */
[----:B------:R-:W-:Y:S01]  /*9200*/  LOP3.LUT R42, R59, 0xffffe000, RZ, 0xc0, !PT ;  /* 0xffffe0003b2a7812 */ /* 0x000fe200078ec0ff */
[----:B------:R-:W-:Y:S01]  /*9210*/  UIADD3 UR4, UPT, UPT, UR4, 0xb0, URZ ;  /* 0x000000b004047890 */ /* 0x000fe2000fffe0ff */
[----:B------:R-:W-:Y:S02]  /*9220*/  LOP3.LUT R43, R52, 0xffffe000, RZ, 0xc0, !PT ;  /* 0xffffe000342b7812 */ /* 0x000fe400078ec0ff */
[----:B------:R-:W-:Y:S01]  /*9230*/  LOP3.LUT R44, R53, 0xffffe000, RZ, 0xc0, !PT ;  /* 0xffffe000352c7812 */ /* 0x000fe200078ec0ff */
[----:B------:R-:W-:Y:S01]  /*9240*/  UPRMT UR4, UR49, 0x654, UR4 ;  /* 0x0000065431047896 */ /* 0x000fe20008000004 */
[----:B------:R-:W-:Y:S02]  /*9250*/  LOP3.LUT R45, R54, 0xffffe000, RZ, 0xc0, !PT ;  /* 0xffffe000362d7812 */ /* 0x000fe400078ec0ff */
[----:B------:R-:W-:Y:S01]  /*9260*/  LOP3.LUT R46, R55, 0xffffe000, RZ, 0xc0, !PT ;  /* 0xffffe000372e7812 */ /* 0x000fe200078ec0ff */
[C---:B-1----:R-:W-:Y:S01]  /*9270*/  FMUL R4, R33.reuse, R4 ;  /* 0x0000000421047220 */ /* 0x042fe20000400000 */
[C---:B------:R-:W-:Y:S01]  /*9280*/  FMUL R5, R33.reuse, R5 ;  /* 0x0000000521057220 */ /* 0x040fe20000400000 */
[C---:B------:R-:W-:Y:S01]  /*9290*/  FMUL R6, R33.reuse, R6 ;  /* 0x0000000621067220 */ /* 0x040fe20000400000 */
[----:B------:R-:W-:Y:S01]  /*92a0*/  FMUL R7, R33, R7 ;  /* 0x0000000721077220 */ /* 0x000fe20000400000 */
[----:B------:R-:W-:Y:S01]  /*92b0*/  FFMA R4, R35, R0, R4 ;  /* 0x0000000023047223 */ /* 0x000fe20000000004 */
[----:B------:R-:W-:Y:S01]  /*92c0*/  FMUL R8, R33, R8 ;  /* 0x0000000821087220 */ /* 0x000fe20000400000 */
[----:B------:R-:W-:Y:S01]  /*92d0*/  FFMA R5, R35, R2, R5 ;  /* 0x0000000223057223 */ /* 0x000fe20000000005 */
[----:B------:R-:W-:Y:S01]  /*92e0*/  FMUL R9, R33, R9 ;  /* 0x0000000921097220 */ /* 0x000fe20000400000 */
[----:B------:R-:W-:Y:S01]  /*92f0*/  FFMA R6, R35, R3, R6 ;  /* 0x0000000323067223 */ /* 0x000fe20000000006 */
[----:B------:R-:W-:Y:S01]  /*9300*/  F2FP.TF32.F32.PACK_B R4, R4 ;  /* 0x00000004ff04723e */ /* 0x000fe200024050ff */
[----:B------:R-:W-:Y:S01]  /*9310*/  FMUL R10, R33, R10 ;  /* 0x0000000a210a7220 */ /* 0x000fe20000400000 */
[----:B------:R-:W-:Y:S01]  /*9320*/  F2FP.TF32.F32.PACK_B R5, R5 ;  /* 0x00000005ff05723e */ /* 0x000fe200024050ff */
[----:B------:R-:W-:Y:S01]  /*9330*/  FFMA R7, R35, R20, R7 ;  /* 0x0000001423077223 */ /* 0x000fe20000000007 */
[----:B------:R-:W-:Y:S01]  /*9340*/  FMUL R11, R33, R11 ;  /* 0x0000000b210b7220 */ /* 0x000fe20000400000 */
        /* <DEDUP_REMOVED lines=8> */
[----:B------:R-:W-:Y:S01]  /*93d0*/  F2FP.TF32.F32.PACK_B R6, R6 ;  /* 0x00000006ff06723e */ /* 0x000fe200024050ff */
[----:B------:R-:W-:Y:S01]  /*93e0*/  FFMA R12, R35, R39, R12 ;  /* 0x00000027230c7223 */ /* 0x000fe2000000000c */
[----:B------:R-:W-:Y:S01]  /*93f0*/  F2FP.TF32.F32.PACK_B R7, R7 ;  /* 0x00000007ff07723e */ /* 0x000fe200024050ff */
        /* <DEDUP_REMOVED lines=8> */
[C---:B------:R-:W-:Y:S01]  /*9480*/  FFMA R16, R35.reuse, R43, R16 ;  /* 0x0000002b23107223 */ /* 0x040fe20000000010 */
[----:B------:R-:W-:Y:S01]  /*9490*/  F2FP.TF32.F32.PACK_B R9, R9 ;  /* 0x00000009ff09723e */ /* 0x000fe200024050ff */
[----:B------:R-:W-:Y:S01]  /*94a0*/  SYNCS.ARRIVE.TRANS64.RED.A1T0 RZ, [UR4], RZ ;  /* 0x000000ffffff79a7 */ /* 0x000fe20008100404 */
[----:B------:R1:W-:Y:S01]  /*94b0*/  STSM.16.M88.4 [R95+0x6400], R4 ;  /* 0x006400045f007844 */ /* 0x0003e20000000200 */
[----:B------:R-:W-:Y:S01]  /*94c0*/  F2FP.TF32.F32.PACK_B R10, R10 ;  /* 0x0000000aff0a723e */ /* 0x000fe200024050ff */
[C---:B------:R-:W-:Y:S01]  /*94d0*/  FFMA R17, R35.reuse, R44, R17 ;  /* 0x0000002c23117223 */ /* 0x040fe20000000011 */
[----:B------:R-:W-:Y:S01]  /*94e0*/  F2FP.TF32.F32.PACK_B R11, R11 ;  /* 0x0000000bff0b723e */ /* 0x000fe200024050ff */
[C---:B------:R-:W-:Y:S01]  /*94f0*/  FFMA R18, R35.reuse, R45, R18 ;  /* 0x0000002d23127223 */ /* 0x040fe20000000012 */
[----:B------:R-:W-:Y:S01]  /*9500*/  FFMA R19, R35, R46, R19 ;  /* 0x0000002e23137223 */ /* 0x000fe20000000013 */
[----:B------:R-:W-:Y:S02]  /*9510*/  F2FP.TF32.F32.PACK_B R12, R12 ;  /* 0x0000000cff0c723e */ /* 0x000fe400024050ff */
[----:B------:R1:W-:Y:S01]  /*9520*/  STSM.16.M88.4 [R94+0x6400], R8 ;  /* 0x006400085e007844 */ /* 0x0003e20000000200 */
[----:B------:R-:W-:Y:S02]  /*9530*/  F2FP.TF32.F32.PACK_B R13, R13 ;  /* 0x0000000dff0d723e */ /* 0x000fe400024050ff */
[----:B------:R-:W-:Y:S02]  /*9540*/  F2FP.TF32.F32.PACK_B R14, R14 ;  /* 0x0000000eff0e723e */ /* 0x000fe400024050ff */
        /* <DEDUP_REMOVED lines=15> */
[----:B------:R-:W-:Y:S02]  /*9640*/  UIADD3 UR4, UP0, UPT, UR56, 0x780, URZ ;  /* 0x0000078038047890 */ /* 0x000fe4000ff1e0ff */
[----:B------:R-:W-:Y:S02]  /*9650*/  UIADD3 UR40, UPT, UPT, UR51, 0x6400, URZ ;  /* 0x0000640033287890 */ /* 0x000fe4000fffe0ff */
[----:B------:R-:W-:Y:S02]  /*9660*/  UIADD3 UR41, UPT, UPT, UR52, 0x60, URZ ;  /* 0x0000006034297890 */ /* 0x000fe4000fffe0ff */
[----:B------:R-:W-:Y:S09]  /*9670*/  UIADD3.X UR5, UPT, UPT, URZ, UR57, URZ, UP0, !UPT ;  /* 0x00000039ff057290 */ /* 0x000ff200087fe4ff */
[----:B------:R2:W-:Y:S01]  /*9680*/  UTMASTG.5D [UR40], [UR4] ;  /* 0x00000028040073b5 */ /* 0x0005e20008020000 */
[----:B------:R0:W-:Y:S01]  /*9690*/  UTMACMDFLUSH ;  /* 0x00000000000079b7 */ /* 0x0001e20000000000 */
[----:B--2---:R-:W-:Y:S04]  /*96a0*/  DEPBAR.LE SB0, 0x1 ;  /* 0x000080400000791a */ /* 0x004fe80000000000 */
.L_x_123:
[----:B------:R-:W-:Y:S05]  /*96b0*/  BSYNC.RECONVERGENT B0 ;  /* 0x0000000000007941 */ /* 0x000fea0003800200 */
.L_x_122:
[----:B------:R-:W-:Y:S01]  /*96c0*/  BAR.SYNC.DEFER_BLOCKING 0x1, 0x80 ;  /* 0x0042000000007b1d */ /* 0x000fe20000010000 */
[----:B------:R-:W-:Y:S01]  /*96d0*/  UISETP.NE.AND UP0, UPT, UR54, -0x4, UPT ;  /* 0xfffffffc3600788c */ /* 0x000fe2000bf05270 */
[----:B------:R-:W-:Y:S08]  /*96e0*/  IADD3 R0, PT, PT, R30, 0x1, RZ ;  /* 0x000000011e007810 */ /* 0x000ff00007ffe0ff */
[----:B------:R-:W-:Y:S05]  /*96f0*/  BRA.U !UP0, `(.L_x_124) ;  /* 0x0000000108247547 */ /* 0x000fea000b800000 */
[----:B------:R-:W-:Y:S01]  /*9700*/  ISETP.NE.AND P0, PT, R93, RZ, PT ;  /* 0x000000ff5d00720c */ /* 0x000fe20003f05270 */
[----:B------:R-:W-:Y:S01]  /*9710*/  IMAD.U32 R2, RZ, RZ, UR55 ;  /* 0x00000037ff027e24 */ /* 0x000fe2000f8e00ff */
[----:B------:R-:W-:Y:S04]  /*9720*/  UIADD3 UR55, UPT, UPT, UR55, 0x1, URZ ;  /* 0x0000000137377890 */ /* 0x000fe8000fffe0ff */
[----:B------:R-:W-:Y:S04]  /*9730*/  UISETP.NE.AND UP0, UPT, UR55, 0x4, UPT ;  /* 0x000000043700788c */ /* 0x000fe8000bf05270 */
[----:B------:R-:W-:Y:S03]  /*9740*/  USEL UR55, UR55, URZ, UP0 ;  /* 0x000000ff37377287 */ /* 0x000fe60008000000 */
[----:B------:R-:W-:Y:S05]  /*9750*/  @P0 LEA R2, R2, UR51, 0x3 ;  /* 0x0000003302020c11 */ /* 0x000fea000f8e18ff */
[----:B------:R-:W-:Y:S05]  /*9760*/  @P0 VIADD R2, R2, 0x60 ;  /* 0x0000006002020836 */ /* 0x000fea0000000000 */
[----:B------:R-:W-:Y:S04]  /*9770*/  @P0 PRMT R2, R103, 0x654, R2 ;  /* 0x0000065467020816 */ /* 0x000fe80000000002 */
[----:B------:R2:W-:Y:S03]  /*9780*/  @P0 SYNCS.ARRIVE.TRANS64.RED.A1T0 RZ, [R2+URZ], RZ ;  /* 0x000000ff02ff09a7 */ /* 0x0005e600081004ff */
.L_x_124:
[----:B------:R-:W-:Y:S01]  /*9790*/  ISETP.NE.AND P1, PT, R91, RZ, PT ;  /* 0x000000ff5b00720c */ /* 0x000fe20003f25270 */
[----:B------:R-:W-:Y:S01]  /*97a0*/  UIADD3 UR54, UPT, UPT, UR54, 0x4, URZ ;  /* 0x0000000436367890 */ /* 0x000fe2000fffe0ff */
[C---:B------:R-:W-:Y:S01]  /*97b0*/  ISETP.NE.AND P0, PT, R0.reuse, 0x2, PT ;  /* 0x000000020000780c */ /* 0x040fe20003f05270 */
[----:B------:R-:W-:Y:S01]  /*97c0*/  UMOV UR48, UR53 ;  /* 0x0000003500307c82 */ /* 0x000fe20008000000 */
[----:B------:R-:W-:Y:S01]  /*97d0*/  LOP3.LUT R81, R81, 0x1, RZ, 0x3c, !PT ;  /* 0x0000000151517812 */ /* 0x000fe200078e3cff */
[----:B-1----:R-:W-:Y:S01]  /*97e0*/  IMAD.IADD R19, R29, 0x1, R51 ;  /* 0x000000011d137824 */ /* 0x002fe200078e0233 */
[----:B------:R-:W-:Y:S01]  /*97f0*/  SEL R3, RZ, 0x1, P0 ;  /* 0x00000001ff037807 */ /* 0x000fe20000000000 */
[----:B------:R-:W-:Y:S01]  /*9800*/  IMAD.IADD R21, R31, 0x1, R74 ;  /* 0x000000011f157824 */ /* 0x000fe200078e024a */
[----:B------:R-:W-:Y:S02]  /*9810*/  SEL R30, R0, RZ, P0 ;  /* 0x000000ff001e7207 */ /* 0x000fe40000000000 */
[----:B------:R-:W-:Y:S03]  /*9820*/  LOP3.LUT R82, R82, R3, RZ, 0x3c, !PT ;  /* 0x0000000352527212 */ /* 0x000fe600078e3cff */
[----:B------:R-:W-:Y:S05]  /*9830*/  @P1 BRA `(.L_x_125) ;  /* 0xffffffc400e41947 */ /* 0x000fea000383ffff */
[----:B------:R-:W-:-:S09]  /*9840*/  UISETP.NE.AND UP0, UPT, UR50, URZ, UPT ;  /* 0x000000ff3200728c */ /* 0x000fd2000bf05270 */
[----:B------:R-:W-:Y:S05]  /*9850*/  BRA.U !UP0, `(.L_x_126) ;  /* 0x0000000108487547 */ /* 0x000fea000b800000 */
[----:B------:R-:W1:Y:S02]  /*9860*/  LDCU.64 UR4, c[0x0][0x990] ;  /* 0x00013200ff0477ac */ /* 0x000e640008000a00 */
[----:B-1----:R-:W-:-:S04]  /*9870*/  UISETP.NE.U32.AND UP0, UPT, UR4, URZ, UPT ;  /* 0x000000ff0400728c */ /* 0x002fc8000bf05070 */
[----:B------:R-:W-:-:S09]  /*9880*/  UISETP.NE.AND.EX UP0, UPT, UR5, URZ, UPT, UP0 ;  /* 0x000000ff0500728c */ /* 0x000fd2000bf05300 */
[----:B------:R-:W-:Y:S05]  /*9890*/  BRA.U UP0, `(.L_x_127) ;  /* 0x00000001000c7547 */ /* 0x000fea000b800000 */
[----:B------:R-:W-:-:S13]  /*98a0*/  FSETP.NEU.AND P0, PT, R35, RZ, PT ;  /* 0x000000ff2300720b */ /* 0x000fda0003f0d000 */
[----:B------:R-:W-:Y:S05]  /*98b0*/  @!P0 EXIT ;  /* 0x000000000000894d */ /* 0x000fea0003800000 */
[----:B------:R-:W-:Y:S05]  /*98c0*/  BRA `(.L_x_126) ;  /* 0x00000000002c7947 */ /* 0x000fea0003800000 */
.L_x_127:
[----:B------:R-:W-:Y:S01]  /*98d0*/  ISETP.NE.AND P0, PT, R92, RZ, PT ;  /* 0x000000ff5c00720c */ /* 0x000fe20003f05270 */
[----:B------:R-:W-:-:S12]  /*98e0*/  BSSY.RECONVERGENT B0, `(.L_x_126) ;  /* 0x0000009000007945 */ /* 0x000fd80003800200 */
[----:B------:R-:W-:Y:S05]  /*98f0*/  @P0 BRA `(.L_x_128) ;  /* 0x0000000000140947 */ /* 0x000fea0003800000 */
[----:B------:R-:W1:Y:S02]  /*9900*/  LDCU.64 UR4, c[0x0][0x988] ;  /* 0x00013100ff0477ac */ /* 0x000e640008000a00 */
[----:B-1----:R-:W-:-:S04]  /*9910*/  ISETP.NE.U32.AND P0, PT, RZ, UR4, PT ;  /* 0x00000004ff007c0c */ /* 0x002fc8000bf05070 */
[----:B------:R-:W-:-:S13]  /*9920*/  ISETP.NE.AND.EX P0, PT, RZ, UR5, PT, P0 ;  /* 0x00000005ff007c0c */ /* 0x000fda000bf05300 */
[----:B------:R-:W-:Y:S05]  /*9930*/  @!P0 EXIT ;  /* 0x000000000000894d */ /* 0x000fea0003800000 */
[----:B------:R-:W-:Y:S05]  /*9940*/  BRA `(.L_x_129) ;  /* 0x0000000000087947 */ /* 0x000fea0003800000 */
.L_x_128:
[----:B------:R-:W-:-:S13]  /*9950*/  FSETP.NEU.AND P0, PT, R35, RZ, PT ;  /* 0x000000ff2300720b */ /* 0x000fda0003f0d000 */
[----:B------:R-:W-:Y:S05]  /*9960*/  @!P0 EXIT ;  /* 0x000000000000894d */ /* 0x000fea0003800000 */
.L_x_129:
[----:B------:R-:W-:Y:S05]  /*9970*/  BSYNC.RECONVERGENT B0 ;  /* 0x0000000000007941 */ /* 0x000fea0003800200 */
.L_x_126:
[----:B------:R-:W-:Y:S01]  /*9980*/  ULEA UR4, UR55, UR51, 0x3 ;  /* 0x0000003337047291 */ /* 0x000fe2000f8e18ff */
[----:B------:R-:W-:-:S04]  /*9990*/  DEPBAR.LE SB0, 0x0 ;  /* 0x000080000000791a */ /* 0x000fc80000000000 */
[----:B------:R-:W-:-:S04]  /*99a0*/  UIADD3 UR4, UPT, UPT, UR4, 0x60, URZ ;  /* 0x0000006004047890 */ /* 0x000fc8000fffe0ff */
[----:B------:R-:W-:-:S09]  /*99b0*/  UPRMT UR4, UR49, 0x654, UR4 ;  /* 0x0000065431047896 */ /* 0x000fd20008000004 */
[----:B------:R-:W-:Y:S01]  /*99c0*/  SYNCS.ARRIVE.TRANS64.RED.A1T0 RZ, [UR4], RZ ;  /* 0x000000ffffff79a7 */ /* 0x000fe20008100404 */
[----:B------:R-:W-:Y:S05]  /*99d0*/  EXIT ;  /* 0x000000000000794d */ /* 0x000fea0003800000 */
.L_x_24:
[----:B------:R-:W-:Y:S07]  /*99e0*/  MOV R3, UR53 ;  /* 0x0000003500037c02 */ /* 0x000fee0008000f00 */
.L_x_130:
[----:B---3--:R3:W4:Y:S02]  /*99f0*/  SYNCS.PHASECHK.TRANS64.TRYWAIT P0, [R3+URZ+0x20], R18 ;  /* 0x00002012030075a7 */ /* 0x00872400080011ff */
[----:B----4-:R-:W-:Y:S05]  /*9a00*/  @!P0 NANOSLEEP.SYNCS 0x989680 ;  /* 0x009896800000895d */ /* 0x010fea0003900000 */
[----:B------:R-:W4:Y:S02]  /*9a10*/  @!P0 SYNCS.PHASECHK.TRANS64 P0, [R3+URZ+0x20], R18 ;  /* 0x00002012030085a7 */ /* 0x000f2400080010ff */
[----:B----4-:R-:W-:Y:S05]  /*9a20*/  @!P0 BRA `(.L_x_130) ;  /* 0xfffffffc00f08947 */ /* 0x010fea000383ffff */
[----:B------:R-:W-:Y:S05]  /*9a30*/  BRA `(.L_x_23) ;  /* 0xffffff8000c87947 */ /* 0x000fea000383ffff */
.L_x_31:
[----:B------:R-:W-:Y:S07]  /*9a40*/  MOV R4, UR53 ;  /* 0x0000003500047c02 */ /* 0x000fee0008000f00 */
.L_x_131:
[----:B--2---:R2:W1:Y:S02]  /*9a50*/  SYNCS.PHASECHK.TRANS64.TRYWAIT P0, [R4+URZ+0x20], R7 ;  /* 0x00002007040075a7 */ /* 0x00446400080011ff */
[----:B-1----:R-:W-:Y:S05]  /*9a60*/  @!P0 NANOSLEEP.SYNCS 0x989680 ;  /* 0x009896800000895d */ /* 0x002fea0003900000 */
[----:B------:R-:W1:Y:S02]  /*9a70*/  @!P0 SYNCS.PHASECHK.TRANS64 P0, [R4+URZ+0x20], R7 ;  /* 0x00002007040085a7 */ /* 0x000e6400080010ff */
[----:B-1----:R-:W-:Y:S05]  /*9a80*/  @!P0 BRA `(.L_x_131) ;  /* 0xfffffffc00f08947 */ /* 0x002fea000383ffff */
[----:B------:R-:W-:Y:S05]  /*9a90*/  BRA `(.L_x_30) ;  /* 0xffffff8800c07947 */ /* 0x000fea000383ffff */
.L_x_36:
[----:B-1----:R-:W-:-:S07]  /*9aa0*/  MOV R2, UR60 ;  /* 0x0000003c00027c02 */ /* 0x002fce0008000f00 */
.L_x_132:
[----:B-1----:R1:W4:Y:S02]  /*9ab0*/  SYNCS.PHASECHK.TRANS64.TRYWAIT P0, [R2+URZ+0x90], R3 ;  /* 0x00009003020075a7 */ /* 0x00232400080011ff */
[----:B----4-:R-:W-:Y:S05]  /*9ac0*/  @!P0 NANOSLEEP.SYNCS 0x989680 ;  /* 0x009896800000895d */ /* 0x010fea0003900000 */
[----:B------:R-:W4:Y:S02]  /*9ad0*/  @!P0 SYNCS.PHASECHK.TRANS64 P0, [R2+URZ+0x90], R3 ;  /* 0x00009003020085a7 */ /* 0x000f2400080010ff */
[----:B----4-:R-:W-:Y:S05]  /*9ae0*/  @!P0 BRA `(.L_x_132) ;  /* 0xfffffffc00f08947 */ /* 0x010fea000383ffff */
[----:B------:R-:W-:Y:S05]  /*9af0*/  BRA `(.L_x_133) ;  /* 0xffffff9000347947 */ /* 0x000fea000383ffff */
.L_x_40:
[----:B------:R-:W-:-:S07]  /*9b00*/  MOV R0, UR4 ;  /* 0x0000000400007c02 */ /* 0x000fce0008000f00 */
.L_x_134:
[----:B-1----:R1:W2:Y:S02]  /*9b10*/  SYNCS.PHASECHK.TRANS64.TRYWAIT P0, [R0+URZ], R3 ;  /* 0x00000003000075a7 */ /* 0x0022a400080011ff */
[----:B--2---:R-:W-:Y:S05]  /*9b20*/  @!P0 NANOSLEEP.SYNCS 0x989680 ;  /* 0x009896800000895d */ /* 0x004fea0003900000 */
[----:B------:R-:W2:Y:S02]  /*9b30*/  @!P0 SYNCS.PHASECHK.TRANS64 P0, [R0+URZ], R3 ;  /* 0x00000003000085a7 */ /* 0x000ea400080010ff */
[----:B--2---:R-:W-:Y:S05]  /*9b40*/  @!P0 BRA `(.L_x_134) ;  /* 0xfffffffc00f08947 */ /* 0x004fea000383ffff */
[----:B------:R-:W-:Y:S05]  /*9b50*/  BRA `(.L_x_135) ;  /* 0xffffff9400847947 */ /* 0x000fea000383ffff */
.L_x_41:
[----:B------:R-:W-:-:S07]  /*9b60*/  MOV R0, UR4 ;  /* 0x0000000400007c02 */ /* 0x000fce0008000f00 */
.L_x_136:
[----:B-1----:R1:W2:Y:S02]  /*9b70*/  SYNCS.PHASECHK.TRANS64.TRYWAIT P0, [R0+URZ], R3 ;  /* 0x00000003000075a7 */ /* 0x0022a400080011ff */
[----:B--2---:R-:W-:Y:S05]  /*9b80*/  @!P0 NANOSLEEP.SYNCS 0x989680 ;  /* 0x009896800000895d */ /* 0x004fea0003900000 */
[----:B------:R-:W2:Y:S02]  /*9b90*/  @!P0 SYNCS.PHASECHK.TRANS64 P0, [R0+URZ], R3 ;  /* 0x00000003000085a7 */ /* 0x000ea400080010ff */
[----:B--2---:R-:W-:Y:S05]  /*9ba0*/  @!P0 BRA `(.L_x_136) ;  /* 0xfffffffc00f08947 */ /* 0x004fea000383ffff */
[----:B------:R-:W-:Y:S05]  /*9bb0*/  BRA `(.L_x_137) ;  /* 0xffffff9400907947 */ /* 0x000fea000383ffff */
.L_x_42:
[----:B------:R-:W-:-:S07]  /*9bc0*/  MOV R0, UR4 ;  /* 0x0000000400007c02 */ /* 0x000fce0008000f00 */
.L_x_138:
[----:B-1----:R1:W2:Y:S02]  /*9bd0*/  SYNCS.PHASECHK.TRANS64.TRYWAIT P0, [R0+URZ], R3 ;  /* 0x00000003000075a7 */ /* 0x0022a400080011ff */
[----:B--2---:R-:W-:Y:S05]  /*9be0*/  @!P0 NANOSLEEP.SYNCS 0x989680 ;  /* 0x009896800000895d */ /* 0x004fea0003900000 */
[----:B------:R-:W2:Y:S02]  /*9bf0*/  @!P0 SYNCS.PHASECHK.TRANS64 P0, [R0+URZ], R3 ;  /* 0x00000003000085a7 */ /* 0x000ea400080010ff */
[----:B--2---:R-:W-:Y:S05]  /*9c00*/  @!P0 BRA `(.L_x_138) ;  /* 0xfffffffc00f08947 */ /* 0x004fea000383ffff */
[----:B------:R-:W-:Y:S05]  /*9c10*/  BRA `(.L_x_139) ;  /* 0xffffff94009c7947 */ /* 0x000fea000383ffff */
.L_x_45:
[----:B------:R-:W-:-:S07]  /*9c20*/  MOV R4, UR49 ;  /* 0x0000003100047c02 */ /* 0x000fce0008000f00 */
.L_x_140:
[----:B--2---:R2:W3:Y:S02]  /*9c30*/  SYNCS.PHASECHK.TRANS64.TRYWAIT P1, [R4+URZ+0x98], R7 ;  /* 0x00009807040075a7 */ /* 0x0044e400080211ff */
[----:B---3--:R-:W-:Y:S05]  /*9c40*/  @!P1 NANOSLEEP.SYNCS 0x989680 ;  /* 0x009896800000995d */ /* 0x008fea0003900000 */
[----:B------:R-:W3:Y:S02]  /*9c50*/  @!P1 SYNCS.PHASECHK.TRANS64 P1, [R4+URZ+0x98], R7 ;  /* 0x00009807040095a7 */ /* 0x000ee400080210ff */
[----:B---3--:R-:W-:Y:S05]  /*9c60*/  @!P1 BRA `(.L_x_140) ;  /* 0xfffffffc00f09947 */ /* 0x008fea000383ffff */
[----:B------:R-:W-:Y:S05]  /*9c70*/  BRA `(.L_x_141) ;  /* 0xffffff9800007947 */ /* 0x000fea000383ffff */
.L_x_46:
[----:B--2---:R-:W-:-:S07]  /*9c80*/  MOV R4, UR49 ;  /* 0x0000003100047c02 */ /* 0x004fce0008000f00 */
.L_x_142:
[----:B--2---:R2:W3:Y:S02]  /*9c90*/  SYNCS.PHASECHK.TRANS64.TRYWAIT P1, [R4+URZ+0x90], R5 ;  /* 0x00009005040075a7 */ /* 0x0044e400080211ff */
[----:B---3--:R-:W-:Y:S05]  /*9ca0*/  @!P1 NANOSLEEP.SYNCS 0x989680 ;  /* 0x009896800000995d */ /* 0x008fea0003900000 */
[----:B------:R-:W3:Y:S02]  /*9cb0*/  @!P1 SYNCS.PHASECHK.TRANS64 P1, [R4+URZ+0x90], R5 ;  /* 0x00009005040095a7 */ /* 0x000ee400080210ff */
[----:B---3--:R-:W-:Y:S05]  /*9cc0*/  @!P1 BRA `(.L_x_142) ;  /* 0xfffffffc00f09947 */ /* 0x008fea000383ffff */
[----:B------:R-:W-:Y:S05]  /*9cd0*/  BRA `(.L_x_143) ;  /* 0xffffff9800087947 */ /* 0x000fea000383ffff */
.L_x_54:
[----:B------:R-:W-:-:S07]  /*9ce0*/  MOV R0, UR7 ;  /* 0x0000000700007c02 */ /* 0x000fce0008000f00 */
.L_x_144:
[----:B--2---:R2:W3:Y:S02]  /*9cf0*/  SYNCS.PHASECHK.TRANS64.TRYWAIT P0, [R0+URZ+0x90], R5 ;  /* 0x00009005000075a7 */ /* 0x0044e400080011ff */
[----:B---3--:R-:W-:Y:S05]  /*9d00*/  @!P0 NANOSLEEP.SYNCS 0x989680 ;  /* 0x009896800000895d */ /* 0x008fea0003900000 */
[----:B------:R-:W3:Y:S02]  /*9d10*/  @!P0 SYNCS.PHASECHK.TRANS64 P0, [R0+URZ+0x90], R5 ;  /* 0x00009005000085a7 */ /* 0x000ee400080010ff */
[----:B---3--:R-:W-:Y:S05]  /*9d20*/  @!P0 BRA `(.L_x_144) ;  /* 0xfffffffc00f08947 */ /* 0x008fea000383ffff */
[----:B------:R-:W-:Y:S05]  /*9d30*/  BRA `(.L_x_145) ;  /* 0xffffff9c00b47947 */ /* 0x000fea000383ffff */
.L_x_55:
[----:B------:R-:W-:-:S07]  /*9d40*/  MOV R5, UR9 ;  /* 0x0000000900057c02 */ /* 0x000fce0008000f00 */
.L_x_146:
[----:B--2---:R2:W3:Y:S02]  /*9d50*/  SYNCS.PHASECHK.TRANS64.TRYWAIT P0, [R5+URZ+0xb0], R0 ;  /* 0x0000b000050075a7 */ /* 0x0044e400080011ff */
[----:B---3--:R-:W-:Y:S05]  /*9d60*/  @!P0 NANOSLEEP.SYNCS 0x989680 ;  /* 0x009896800000895d */ /* 0x008fea0003900000 */
[----:B------:R-:W3:Y:S02]  /*9d70*/  @!P0 SYNCS.PHASECHK.TRANS64 P0, [R5+URZ+0xb0], R0 ;  /* 0x0000b000050085a7 */ /* 0x000ee400080010ff */
[----:B---3--:R-:W-:Y:S05]  /*9d80*/  @!P0 BRA `(.L_x_146) ;  /* 0xfffffffc00f08947 */ /* 0x008fea000383ffff */
[----:B------:R-:W-:Y:S05]  /*9d90*/  BRA `(.L_x_147) ;  /* 0xffffff9c00d07947 */ /* 0x000fea000383ffff */
.L_x_58:
[----:B--2---:R-:W-:Y:S07]  /*9da0*/  MOV R0, UR8 ;  /* 0x0000000800007c02 */ /* 0x004fee0008000f00 */
.L_x_148:
[----:B--2---:R2:W3:Y:S02]  /*9db0*/  SYNCS.PHASECHK.TRANS64.TRYWAIT P0, [R0+URZ], R5 ;  /* 0x00000005000075a7 */ /* 0x0044e400080011ff */
[----:B---3--:R-:W-:Y:S05]  /*9dc0*/  @!P0 NANOSLEEP.SYNCS 0x989680 ;  /* 0x009896800000895d */ /* 0x008fea0003900000 */
[----:B------:R-:W3:Y:S02]  /*9dd0*/  @!P0 SYNCS.PHASECHK.TRANS64 P0, [R0+URZ], R5 ;  /* 0x00000005000085a7 */ /* 0x000ee400080010ff */
[----:B---3--:R-:W-:Y:S05]  /*9de0*/  @!P0 BRA `(.L_x_148) ;  /* 0xfffffffc00f08947 */ /* 0x008fea000383ffff */
[----:B------:R-:W-:Y:S05]  /*9df0*/  BRA `(.L_x_57) ;  /* 0xffffffa000007947 */ /* 0x000fea000383ffff */
.L_x_61:
[----:B------:R-:W-:-:S07]  /*9e00*/  MOV R0, UR5 ;  /* 0x0000000500007c02 */ /* 0x000fce0008000f00 */
.L_x_149:
[----:B--2---:R2:W4:Y:S02]  /*9e10*/  SYNCS.PHASECHK.TRANS64.TRYWAIT P0, [R0+URZ], R3 ;  /* 0x00000003000075a7 */ /* 0x00452400080011ff */
[----:B----4-:R-:W-:Y:S05]  /*9e20*/  @!P0 NANOSLEEP.SYNCS 0x989680 ;  /* 0x009896800000895d */ /* 0x010fea0003900000 */
[----:B------:R-:W4:Y:S02]  /*9e30*/  @!P0 SYNCS.PHASECHK.TRANS64 P0, [R0+URZ], R3 ;  /* 0x00000003000085a7 */ /* 0x000f2400080010ff */
[----:B----4-:R-:W-:Y:S05]  /*9e40*/  @!P0 BRA `(.L_x_149) ;  /* 0xfffffffc00f08947 */ /* 0x010fea000383ffff */
[----:B------:R-:W-:Y:S05]  /*9e50*/  BRA `(.L_x_150) ;  /* 0xffffffa400487947 */ /* 0x000fea000383ffff */
.L_x_62:
[----:B------:R-:W-:-:S07]  /*9e60*/  MOV R0, UR6 ;  /* 0x0000000600007c02 */ /* 0x000fce0008000f00 */
.L_x_151:
[----:B--2---:R2:W4:Y:S02]  /*9e70*/  SYNCS.PHASECHK.TRANS64.TRYWAIT P0, [R0+URZ], R3 ;  /* 0x00000003000075a7 */ /* 0x00452400080011ff */
[----:B----4-:R-:W-:Y:S05]  /*9e80*/  @!P0 NANOSLEEP.SYNCS 0x989680 ;  /* 0x009896800000895d */ /* 0x010fea0003900000 */
[----:B------:R-:W4:Y:S02]  /*9e90*/  @!P0 SYNCS.PHASECHK.TRANS64 P0, [R0+URZ], R3 ;  /* 0x00000003000085a7 */ /* 0x000f2400080010ff */
[----:B----4-:R-:W-:Y:S05]  /*9ea0*/  @!P0 BRA `(.L_x_151) ;  /* 0xfffffffc00f08947 */ /* 0x010fea000383ffff */
[----:B------:R-:W-:Y:S05]  /*9eb0*/  BRA `(.L_x_152) ;  /* 0xffffffa400547947 */ /* 0x000fea000383ffff */
.L_x_67:
[----:B------:R-:W-:Y:S07]  /*9ec0*/  MOV R3, UR17 ;  /* 0x0000001100037c02 */ /* 0x000fee0008000f00 */
.L_x_153:
[----:B---3--:R3:W4:Y:S02]  /*9ed0*/  SYNCS.PHASECHK.TRANS64.TRYWAIT P2, [R3+URZ+0x90], R0 ;  /* 0x00009000030075a7 */ /* 0x00872400080411ff */
[----:B----4-:R-:W-:Y:S05]  /*9ee0*/  @!P2 NANOSLEEP.SYNCS 0x989680 ;  /* 0x009896800000a95d */ /* 0x010fea0003900000 */
[----:B------:R-:W4:Y:S02]  /*9ef0*/  @!P2 SYNCS.PHASECHK.TRANS64 P2, [R3+URZ+0x90], R0 ;  /* 0x000090000300a5a7 */ /* 0x000f2400080410ff */
[----:B----4-:R-:W-:Y:S05]  /*9f00*/  @!P2 BRA `(.L_x_153) ;  /* 0xfffffffc00f0a947 */ /* 0x010fea000383ffff */
[----:B------:R-:W-:Y:S05]  /*9f10*/  BRA `(.L_x_154) ;  /* 0xffffffac00647947 */ /* 0x000fea000383ffff */
.L_x_70:
[----:B------:R-:W-:Y:S07]  /*9f20*/  MOV R0, UR17 ;  /* 0x0000001100007c02 */ /* 0x000fee0008000f00 */
.L_x_155:
[----:B--2---:R2:W3:Y:S02]  /*9f30*/  SYNCS.PHASECHK.TRANS64.TRYWAIT P0, [R0+URZ+0x88], R3 ;  /* 0x00008803000075a7 */ /* 0x0044e400080011ff */
[----:B---3--:R-:W-:Y:S05]  /*9f40*/  @!P0 NANOSLEEP.SYNCS 0x989680 ;  /* 0x009896800000895d */ /* 0x008fea0003900000 */
[----:B------:R-:W3:Y:S02]  /*9f50*/  @!P0 SYNCS.PHASECHK.TRANS64 P0, [R0+URZ+0x88], R3 ;  /* 0x00008803000085a7 */ /* 0x000ee400080010ff */
[----:B---3--:R-:W-:Y:S05]  /*9f60*/  @!P0 BRA `(.L_x_155) ;  /* 0xfffffffc00f08947 */ /* 0x008fea000383ffff */
[----:B------:R-:W-:Y:S05]  /*9f70*/  BRA `(.L_x_69) ;  /* 0xffffffb000747947 */ /* 0x000fea000383ffff */
.L_x_73:
[----:B------:R-:W-:Y:S07]  /*9f80*/  MOV R3, UR17 ;  /* 0x0000001100037c02 */ /* 0x000fee0008000f00 */
.L_x_156:
[----:B--2---:R2:W3:Y:S02]  /*9f90*/  SYNCS.PHASECHK.TRANS64.TRYWAIT P0, [R3+URZ+0x60], R12 ;  /* 0x0000600c030075a7 */ /* 0x0044e400080011ff */
[----:B---3--:R-:W-:Y:S05]  /*9fa0*/  @!P0 NANOSLEEP.SYNCS 0x989680 ;  /* 0x009896800000895d */ /* 0x008fea0003900000 */
[----:B------:R-:W3:Y:S02]  /*9fb0*/  @!P0 SYNCS.PHASECHK.TRANS64 P0, [R3+URZ+0x60], R12 ;  /* 0x0000600c030085a7 */ /* 0x000ee400080010ff */
[----:B---3--:R-:W-:Y:S05]  /*9fc0*/  @!P0 BRA `(.L_x_156) ;  /* 0xfffffffc00f08947 */ /* 0x008fea000383ffff */
[----:B------:R-:W-:Y:S05]  /*9fd0*/  BRA `(.L_x_157) ;  /* 0xffffffb4003c7947 */ /* 0x000fea000383ffff */
.L_x_74:
[----:B--2---:R-:W-:Y:S07]  /*9fe0*/  MOV R3, UR17 ;  /* 0x0000001100037c02 */ /* 0x004fee0008000f00 */
.L_x_158:
[----:B--2---:R2:W3:Y:S02]  /*9ff0*/  SYNCS.PHASECHK.TRANS64.TRYWAIT P0, [R3+URZ+0x68], R12 ;  /* 0x0000680c030075a7 */ /* 0x0044e400080011ff */
[----:B---3--:R-:W-:Y:S05]  /*a000*/  @!P0 NANOSLEEP.SYNCS 0x989680 ;  /* 0x009896800000895d */ /* 0x008fea0003900000 */
[----:B------:R-:W3:Y:S02]  /*a010*/  @!P0 SYNCS.PHASECHK.TRANS64 P0, [R3+URZ+0x68], R12 ;  /* 0x0000680c030085a7 */ /* 0x000ee400080010ff */
[----:B---3--:R-:W-:Y:S05]  /*a020*/  @!P0 BRA `(.L_x_158) ;  /* 0xfffffffc00f08947 */ /* 0x008fea000383ffff */
[----:B------:R-:W-:Y:S05]  /*a030*/  BRA `(.L_x_159) ;  /* 0xffffffb4007c7947 */ /* 0x000fea000383ffff */
.L_x_75:
[----:B--2---:R-:W-:Y:S07]  /*a040*/  MOV R3, UR17 ;  /* 0x0000001100037c02 */ /* 0x004fee0008000f00 */
.L_x_160:
[----:B--2---:R2:W3:Y:S02]  /*a050*/  SYNCS.PHASECHK.TRANS64.TRYWAIT P0, [R3+URZ+0x70], R12 ;  /* 0x0000700c030075a7 */ /* 0x0044e400080011ff */
[----:B---3--:R-:W-:Y:S05]  /*a060*/  @!P0 NANOSLEEP.SYNCS 0x989680 ;  /* 0x009896800000895d */ /* 0x008fea0003900000 */
[----:B------:R-:W3:Y:S02]  /*a070*/  @!P0 SYNCS.PHASECHK.TRANS64 P0, [R3+URZ+0x70], R12 ;  /* 0x0000700c030085a7 */ /* 0x000ee400080010ff */
[----:B---3--:R-:W-:Y:S05]  /*a080*/  @!P0 BRA `(.L_x_160) ;  /* 0xfffffffc00f08947 */ /* 0x008fea000383ffff */
[----:B------:R-:W-:Y:S05]  /*a090*/  BRA `(.L_x_161) ;  /* 0xffffffb400bc7947 */ /* 0x000fea000383ffff */
.L_x_76:
[----:B------:R-:W-:Y:S07]  /*a0a0*/  MOV R3, UR17 ;  /* 0x0000001100037c02 */ /* 0x000fee0008000f00 */
.L_x_162:
[----:B-1----:R1:W2:Y:S02]  /*a0b0*/  SYNCS.PHASECHK.TRANS64.TRYWAIT P0, [R3+URZ+0x78], R12 ;  /* 0x0000780c030075a7 */ /* 0x0022a400080011ff */
[----:B--2---:R-:W-:Y:S05]  /*a0c0*/  @!P0 NANOSLEEP.SYNCS 0x989680 ;  /* 0x009896800000895d */ /* 0x004fea0003900000 */
[----:B------:R-:W2:Y:S02]  /*a0d0*/  @!P0 SYNCS.PHASECHK.TRANS64 P0, [R3+URZ+0x78], R12 ;  /* 0x0000780c030085a7 */ /* 0x000ea400080010ff */
[----:B--2---:R-:W-:Y:S05]  /*a0e0*/  @!P0 BRA `(.L_x_162) ;  /* 0xfffffffc00f08947 */ /* 0x004fea000383ffff */
[----:B------:R-:W-:Y:S05]  /*a0f0*/  BRA `(.L_x_163) ;  /* 0xffffffb8003c7947 */ /* 0x000fea000383ffff */
.L_x_78:
[----:B------:R-:W-:-:S07]  /*a100*/  MOV R0, UR17 ;  /* 0x0000001100007c02 */ /* 0x000fce0008000f00 */
.L_x_164:
[----:B-1----:R1:W3:Y:S02]  /*a110*/  SYNCS.PHASECHK.TRANS64.TRYWAIT P0, [R0+URZ+0x60], R3 ;  /* 0x00006003000075a7 */ /* 0x0022e400080011ff */
[----:B---3--:R-:W-:Y:S05]  /*a120*/  @!P0 NANOSLEEP.SYNCS 0x989680 ;  /* 0x009896800000895d */ /* 0x008fea0003900000 */
[----:B------:R-:W3:Y:S02]  /*a130*/  @!P0 SYNCS.PHASECHK.TRANS64 P0, [R0+URZ+0x60], R3 ;  /* 0x00006003000085a7 */ /* 0x000ee400080010ff */
[----:B---3--:R-:W-:Y:S05]  /*a140*/  @!P0 BRA `(.L_x_164) ;  /* 0xfffffffc00f08947 */ /* 0x008fea000383ffff */
[----:B------:R-:W-:Y:S05]  /*a150*/  BRA `(.L_x_165) ;  /* 0xffffffb800947947 */ /* 0x000fea000383ffff */
.L_x_79:
[----:B-1----:R-:W-:-:S07]  /*a160*/  MOV R0, UR17 ;  /* 0x0000001100007c02 */ /* 0x002fce0008000f00 */
.L_x_166:
[----:B-1----:R1:W3:Y:S02]  /*a170*/  SYNCS.PHASECHK.TRANS64.TRYWAIT P0, [R0+URZ+0x68], R3 ;  /* 0x00006803000075a7 */ /* 0x0022e400080011ff */
[----:B---3--:R-:W-:Y:S05]  /*a180*/  @!P0 NANOSLEEP.SYNCS 0x989680 ;  /* 0x009896800000895d */ /* 0x008fea0003900000 */
[----:B------:R-:W3:Y:S02]  /*a190*/  @!P0 SYNCS.PHASECHK.TRANS64 P0, [R0+URZ+0x68], R3 ;  /* 0x00006803000085a7 */ /* 0x000ee400080010ff */
[----:B---3--:R-:W-:Y:S05]  /*a1a0*/  @!P0 BRA `(.L_x_166) ;  /* 0xfffffffc00f08947 */ /* 0x008fea000383ffff */
[----:B------:R-:W-:Y:S05]  /*a1b0*/  BRA `(.L_x_167) ;  /* 0xffffffb800847947 */ /* 0x000fea000383ffff */
.L_x_80:
[----:B-1----:R-:W-:-:S07]  /*a1c0*/  MOV R0, UR17 ;  /* 0x0000001100007c02 */ /* 0x002fce0008000f00 */
.L_x_168:
[----:B-1----:R1:W3:Y:S02]  /*a1d0*/  SYNCS.PHASECHK.TRANS64.TRYWAIT P0, [R0+URZ+0x70], R3 ;  /* 0x00007003000075a7 */ /* 0x0022e400080011ff */
[----:B---3--:R-:W-:Y:S05]  /*a1e0*/  @!P0 NANOSLEEP.SYNCS 0x989680 ;  /* 0x009896800000895d */ /* 0x008fea0003900000 */
[----:B------:R-:W3:Y:S02]  /*a1f0*/  @!P0 SYNCS.PHASECHK.TRANS64 P0, [R0+URZ+0x70], R3 ;  /* 0x00007003000085a7 */ /* 0x000ee400080010ff */
[----:B---3--:R-:W-:Y:S05]  /*a200*/  @!P0 BRA `(.L_x_168) ;  /* 0xfffffffc00f08947 */ /* 0x008fea000383ffff */
[----:B------:R-:W-:Y:S05]  /*a210*/  BRA `(.L_x_169) ;  /* 0xffffffb800747947 */ /* 0x000fea000383ffff */
.L_x_82:
[----:B------:R-:W-:Y:S07]  /*a220*/  MOV R0, UR51 ;  /* 0x0000003300007c02 */ /* 0x000fee0008000f00 */
.L_x_170:
[----:B-1----:R1:W2:Y:S02]  /*a230*/  SYNCS.PHASECHK.TRANS64.TRYWAIT P0, [R0+URZ+0x90], R3 ;  /* 0x00009003000075a7 */ /* 0x0022a400080011ff */
[----:B--2---:R-:W-:Y:S05]  /*a240*/  @!P0 NANOSLEEP.SYNCS 0x989680 ;  /* 0x009896800000895d */ /* 0x004fea0003900000 */
[----:B------:R-:W2:Y:S02]  /*a250*/  @!P0 SYNCS.PHASECHK.TRANS64 P0, [R0+URZ+0x90], R3 ;  /* 0x00009003000085a7 */ /* 0x000ea400080010ff */
[----:B--2---:R-:W-:Y:S05]  /*a260*/  @!P0 BRA `(.L_x_170) ;  /* 0xfffffffc00f08947 */ /* 0x004fea000383ffff */
[----:B------:R-:W-:Y:S05]  /*a270*/  BRA `(.L_x_171) ;  /* 0xffffffbc00607947 */ /* 0x000fea000383ffff */
.L_x_93:
[----:B-1----:R-:W-:Y:S04]  /*a280*/  MOV R0, UR51 ;  /* 0x0000003300007c02 */ /* 0x002fe80008000f00 */
[----:B------:R1:W3:Y:S03]  /*a290*/  SYNCS.PHASECHK.TRANS64.TRYWAIT P1, [R0+URZ+0x40], R5 ;  /* 0x00004005000075a7 */ /* 0x0002e600080211ff */
[----:B---3--:R-:W-:Y:S05]  /*a2a0*/  @!P1 NANOSLEEP.SYNCS 0x989680 ;  /* 0x009896800000995d */ /* 0x008fea0003900000 */
[----:B------:R-:W3:Y:S02]  /*a2b0*/  @!P1 SYNCS.PHASECHK.TRANS64 P1, [R0+URZ+0x40], R5 ;  /* 0x00004005000095a7 */ /* 0x000ee400080210ff */
[----:B---3--:R-:W-:Y:S05]  /*a2c0*/  @!P1 BRA `(.L_x_93) ;  /* 0xfffffffc00ec9947 */ /* 0x008fea000383ffff */
[----:B------:R-:W-:Y:S05]  /*a2d0*/  BRA `(.L_x_92) ;  /* 0xffffffcc00f07947 */ /* 0x000fea000383ffff */
.L_x_95:
[----:B-1----:R1:W4:Y:S02]  /*a2e0*/  SYNCS.PHASECHK.TRANS64.TRYWAIT P0, [R98+URZ+0xa0], R3 ;  /* 0x0000a003620075a7 */ /* 0x00232400080011ff */
[----:B----4-:R-:W-:Y:S05]  /*a2f0*/  @!P0 NANOSLEEP.SYNCS 0x989680 ;  /* 0x009896800000895d */ /* 0x010fea0003900000 */
[----:B------:R-:W4:Y:S02]  /*a300*/  @!P0 SYNCS.PHASECHK.TRANS64 P0, [R98+URZ+0xa0], R3 ;  /* 0x0000a003620085a7 */ /* 0x000f2400080010ff */
[----:B----4-:R-:W-:Y:S05]  /*a310*/  @!P0 BRA `(.L_x_95) ;  /* 0xfffffffc00f08947 */ /* 0x010fea000383ffff */
[----:B------:R-:W-:Y:S05]  /*a320*/  BRA `(.L_x_94) ;  /* 0xffffffd0001c7947 */ /* 0x000fea000383ffff */
.L_x_104:
[----:B-1----:R1:W2:Y:S02]  /*a330*/  SYNCS.PHASECHK.TRANS64.TRYWAIT P0, [R3+URZ+0x40], R0 ;  /* 0x00004000030075a7 */ /* 0x0022a400080011ff */
[----:B--2---:R-:W-:Y:S05]  /*a340*/  @!P0 NANOSLEEP.SYNCS 0x989680 ;  /* 0x009896800000895d */ /* 0x004fea0003900000 */
[----:B------:R-:W2:Y:S02]  /*a350*/  @!P0 SYNCS.PHASECHK.TRANS64 P0, [R3+URZ+0x40], R0 ;  /* 0x00004000030085a7 */ /* 0x000ea400080010ff */
[----:B--2---:R-:W-:Y:S05]  /*a360*/  @!P0 BRA `(.L_x_104) ;  /* 0xfffffffc00f08947 */ /* 0x004fea000383ffff */
[----:B------:R-:W-:Y:S05]  /*a370*/  BRA `(.L_x_103) ;  /* 0xffffffd800407947 */ /* 0x000fea000383ffff */
.L_x_112:
[----:B-1----:R1:W3:Y:S02]  /*a380*/  SYNCS.PHASECHK.TRANS64.TRYWAIT P0, [R105+URZ+0x40], R4 ;  /* 0x00004004690075a7 */ /* 0x0022e400080011ff */
[----:B---3--:R-:W-:Y:S05]  /*a390*/  @!P0 NANOSLEEP.SYNCS 0x989680 ;  /* 0x009896800000895d */ /* 0x008fea0003900000 */
[----:B------:R-:W3:Y:S02]  /*a3a0*/  @!P0 SYNCS.PHASECHK.TRANS64 P0, [R105+URZ+0x40], R4 ;  /* 0x00004004690085a7 */ /* 0x000ee400080010ff */
[----:B---3--:R-:W-:Y:S05]  /*a3b0*/  @!P0 BRA `(.L_x_112) ;  /* 0xfffffffc00f08947 */ /* 0x008fea000383ffff */
[----:B------:R-:W-:Y:S05]  /*a3c0*/  BRA `(.L_x_111) ;  /* 0xffffffe0007c7947 */ /* 0x000fea000383ffff */
.L_x_120:
[----:B-1----:R1:W3:Y:S02]  /*a3d0*/  SYNCS.PHASECHK.TRANS64.TRYWAIT P0, [R108+URZ+0x40], R3 ;  /* 0x000040036c0075a7 */ /* 0x0022e400080011ff */
[----:B---3--:R-:W-:Y:S05]  /*a3e0*/  @!P0 NANOSLEEP.SYNCS 0x989680 ;  /* 0x009896800000895d */ /* 0x008fea0003900000 */
[----:B------:R-:W3:Y:S02]  /*a3f0*/  @!P0 SYNCS.PHASECHK.TRANS64 P0, [R108+URZ+0x40], R3 ;  /* 0x000040036c0085a7 */ /* 0x000ee400080010ff */
[----:B---3--:R-:W-:Y:S05]  /*a400*/  @!P0 BRA `(.L_x_120) ;  /* 0xfffffffc00f08947 */ /* 0x008fea000383ffff */
[----:B------:R-:W-:Y:S05]  /*a410*/  BRA `(.L_x_119) ;  /* 0xffffffe800b47947 */ /* 0x000fea000383ffff */
        .weak           $__internal_0_$__cuda_sm10x_tcgen05_guardrail_trap_col_being_dealloced_not_returned_by_alloc
        .type           $__internal_0_$__cuda_sm10x_tcgen05_guardrail_trap_col_being_dealloced_not_returned_by_alloc,@function
        .size           $__internal_0_$__cuda_sm10x_tcgen05_guardrail_trap_col_being_dealloced_not_returned_by_alloc,($__internal_1_$__cuda_sm10x_tcgen05_guardrail_trap_phase_invalid_during_alloc - $__internal_0_$__cuda_sm10x_tcgen05_guardrail_trap_col_being_dealloced_not_returned_by_alloc)
$__internal_0_$__cuda_sm10x_tcgen05_guardrail_trap_col_being_dealloced_not_returned_by_alloc:
[----:B------:R-:W-:Y:S05]  /*a420*/  BPT.TRAP 0x1 ;  /* 0x000000040000795c */ /* 0x000fea0000300000 */
[----:B------:R-:W-:-:S04]  /*a430*/  HFMA2 R3, -RZ, RZ, 0, 0 ;  /* 0x00000000ff037431 */ /* 0x000fc800000001ff */
[----:B------:R-:W-:Y:S05]  /*a440*/  RET.REL.NODEC R2 `(_ZN7cutlass13device_kernelINS_4conv6kernel13ConvUniversalINS1_16ConvProblemShapeILNS1_8OperatorE2ELi3EEENS1_10collective14CollectiveConvINS1_47MainloopSm100TmaUmmaWarpSpecializedImplicitGemmILS5_2ELi4ELi3ELi1ELi2EN4cute5tupleIJNSA_1CILi2EEENSC_ILi1EEESE_EEEEENSB_IJNSC_ILi64EEENSB_IJNSC_ILi128EEEEEENSB_IJSH_EEEEEENS_10tfloat32_tESM_NSA_8TiledMMAINSA_8MMA_AtomIJNSA_17SM100_MMA_TF32_SSISM_SM_fLi64ELi128ELNSA_4UMMA5MajorE1ELSR_1ELNSQ_7ScaleInE0ELSS_0EEEEEENSA_6LayoutINSB_IJSE_SE_SE_EEENSB_IJNSC_ILi0EEESX_SX_EEEEENSB_IJNSA_10UnderscoreES10_S10_EEEEENS7_6detail27Sm100ImplicitGemmTileTraitsINSA_13SM90_TMA_LOADENSA_14ComposedLayoutINSA_7SwizzleILi2ELi5ELi2EEENSA_18smem_ptr_flag_bitsILi32EEENSV_INSB_IJNSC_ILi32EEENSC_ILi4EEEEEENSB_IJSE_S1B_EEEEEEEvEENS14_INSA_30SM90_TMA_LOAD_IM2COL_MULTICASTES1G_vEEEENS_8epilogue10collective18CollectiveEpilogueINS1L_23Sm100TmaWarpSpecializedILi4ELi2ELi16ELb1ELb0EEEJSL_NSB_IJNSV_ISH_SE_EENSV_IS1B_SE_EEEEESM_NSB_IJlNSB_IJSE_lllEEESX_EEESM_S1U_NS1L_6fusion15FusionCallbacksIS1P_NS1V_17LinearCombinationISM_fSM_fLNS_15FloatRoundStyleE2EEESL_S1S_JEEENSA_5SM1004TMEM4LOAD26SM100_TMEM_LOAD_16dp128b8xES15_NS16_INS17_ILi3ELi4ELi3EEES1A_NSV_INSB_IJNSC_ILi8EEES1B_EEENSB_IJS1B_SE_EEEEEEENSA_17SM75_U32x4_LDSM_NENSA_14SM90_TMA_STOREES2A_NSA_17SM90_U32x4_STSM_NENSA_39AutoVectorizingCopyWithAssumedAlignmentILi128EEEEEEvvEEEEvNT_6ParamsE) ;  /* 0xffffff5802ec7950 */ /* 0x000fea0003c3ffff */
        .weak           $__internal_1_$__cuda_sm10x_tcgen05_guardrail_trap_phase_invalid_during_alloc
        .type           $__internal_1_$__cuda_sm10x_tcgen05_guardrail_trap_phase_invalid_during_alloc,@function
        .size           $__internal_1_$__cuda_sm10x_tcgen05_guardrail_trap_phase_invalid_during_alloc,($__internal_2_$__cuda_sm10x_tcgen05_guardrail_trap_unallocated_columns_being_dealloced - $__internal_1_$__cuda_sm10x_tcgen05_guardrail_trap_phase_invalid_during_alloc)
$__internal_1_$__cuda_sm10x_tcgen05_guardrail_trap_phase_invalid_during_alloc:
[----:B------:R-:W-:Y:S05]  /*a450*/  BPT.TRAP 0x1 ;  /* 0x000000040000795c */ /* 0x000fea0000300000 */
[----:B------:R-:W-:-:S04]  /*a460*/  MOV R3, 0x0 ;  /* 0x0000000000037802 */ /* 0x000fc80000000f00 */
[----:B------:R-:W-:Y:S05]  /*a470*/  RET.REL.NODEC R2 `(_ZN7cutlass13device_kernelINS_4conv6kernel13ConvUniversalINS1_16ConvProblemShapeILNS1_8OperatorE2ELi3EEENS1_10collective14CollectiveConvINS1_47MainloopSm100TmaUmmaWarpSpecializedImplicitGemmILS5_2ELi4ELi3ELi1ELi2EN4cute5tupleIJNSA_1CILi2EEENSC_ILi1EEESE_EEEEENSB_IJNSC_ILi64EEENSB_IJNSC_ILi128EEEEEENSB_IJSH_EEEEEENS_10tfloat32_tESM_NSA_8TiledMMAINSA_8MMA_AtomIJNSA_17SM100_MMA_TF32_SSISM_SM_fLi64ELi128ELNSA_4UMMA5MajorE1ELSR_1ELNSQ_7ScaleInE0ELSS_0EEEEEENSA_6LayoutINSB_IJSE_SE_SE_EEENSB_IJNSC_ILi0EEESX_SX_EEEEENSB_IJNSA_10UnderscoreES10_S10_EEEEENS7_6detail27Sm100ImplicitGemmTileTraitsINSA_13SM90_TMA_LOADENSA_14ComposedLayoutINSA_7SwizzleILi2ELi5ELi2EEENSA_18smem_ptr_flag_bitsILi32EEENSV_INSB_IJNSC_ILi32EEENSC_ILi4EEEEEENSB_IJSE_S1B_EEEEEEEvEENS14_INSA_30SM90_TMA_LOAD_IM2COL_MULTICASTES1G_vEEEENS_8epilogue10collective18CollectiveEpilogueINS1L_23Sm100TmaWarpSpecializedILi4ELi2ELi16ELb1ELb0EEEJSL_NSB_IJNSV_ISH_SE_EENSV_IS1B_SE_EEEEESM_NSB_IJlNSB_IJSE_lllEEESX_EEESM_S1U_NS1L_6fusion15FusionCallbacksIS1P_NS1V_17LinearCombinationISM_fSM_fLNS_15FloatRoundStyleE2EEESL_S1S_JEEENSA_5SM1004TMEM4LOAD26SM100_TMEM_LOAD_16dp128b8xES15_NS16_INS17_ILi3ELi4ELi3EEES1A_NSV_INSB_IJNSC_ILi8EEES1B_EEENSB_IJS1B_SE_EEEEEEENSA_17SM75_U32x4_LDSM_NENSA_14SM90_TMA_STOREES2A_NSA_17SM90_U32x4_STSM_NENSA_39AutoVectorizingCopyWithAssumedAlignmentILi128EEEEEEvvEEEEvNT_6ParamsE) ;  /* 0xffffff5802e07950 */ /* 0x000fea0003c3ffff */
        .weak           $__internal_2_$__cuda_sm10x_tcgen05_guardrail_trap_unallocated_columns_being_dealloced
        .type           $__internal_2_$__cuda_sm10x_tcgen05_guardrail_trap_unallocated_columns_being_dealloced,@function
        .size           $__internal_2_$__cuda_sm10x_tcgen05_guardrail_trap_unallocated_columns_being_dealloced,(.L_x_173 - $__internal_2_$__cuda_sm10x_tcgen05_guardrail_trap_unallocated_columns_being_dealloced)
$__internal_2_$__cuda_sm10x_tcgen05_guardrail_trap_unallocated_columns_being_dealloced:
[----:B------:R-:W-:Y:S05]  /*a480*/  BPT.TRAP 0x1 ;  /* 0x000000040000795c */ /* 0x000fea0000300000 */
[----:B------:R-:W-:-:S04]  /*a490*/  HFMA2 R3, -RZ, RZ, 0, 0 ;  /* 0x00000000ff037431 */ /* 0x000fc800000001ff */
[----:B------:R-:W-:Y:S05]  /*a4a0*/  RET.REL.NODEC R2 `(_ZN7cutlass13device_kernelINS_4conv6kernel13ConvUniversalINS1_16ConvProblemShapeILNS1_8OperatorE2ELi3EEENS1_10collective14CollectiveConvINS1_47MainloopSm100TmaUmmaWarpSpecializedImplicitGemmILS5_2ELi4ELi3ELi1ELi2EN4cute5tupleIJNSA_1CILi2EEENSC_ILi1EEESE_EEEEENSB_IJNSC_ILi64EEENSB_IJNSC_ILi128EEEEEENSB_IJSH_EEEEEENS_10tfloat32_tESM_NSA_8TiledMMAINSA_8MMA_AtomIJNSA_17SM100_MMA_TF32_SSISM_SM_fLi64ELi128ELNSA_4UMMA5MajorE1ELSR_1ELNSQ_7ScaleInE0ELSS_0EEEEEENSA_6LayoutINSB_IJSE_SE_SE_EEENSB_IJNSC_ILi0EEESX_SX_EEEEENSB_IJNSA_10UnderscoreES10_S10_EEEEENS7_6detail27Sm100ImplicitGemmTileTraitsINSA_13SM90_TMA_LOADENSA_14ComposedLayoutINSA_7SwizzleILi2ELi5ELi2EEENSA_18smem_ptr_flag_bitsILi32EEENSV_INSB_IJNSC_ILi32EEENSC_ILi4EEEEEENSB_IJSE_S1B_EEEEEEEvEENS14_INSA_30SM90_TMA_LOAD_IM2COL_MULTICASTES1G_vEEEENS_8epilogue10collective18CollectiveEpilogueINS1L_23Sm100TmaWarpSpecializedILi4ELi2ELi16ELb1ELb0EEEJSL_NSB_IJNSV_ISH_SE_EENSV_IS1B_SE_EEEEESM_NSB_IJlNSB_IJSE_lllEEESX_EEESM_S1U_NS1L_6fusion15FusionCallbacksIS1P_NS1V_17LinearCombinationISM_fSM_fLNS_15FloatRoundStyleE2EEESL_S1S_JEEENSA_5SM1004TMEM4LOAD26SM100_TMEM_LOAD_16dp128b8xES15_NS16_INS17_ILi3ELi4ELi3EEES1A_NSV_INSB_IJNSC_ILi8EEES1B_EEENSB_IJS1B_SE_EEEEEEENSA_17SM75_U32x4_LDSM_NENSA_14SM90_TMA_STOREES2A_NSA_17SM90_U32x4_STSM_NENSA_39AutoVectorizingCopyWithAssumedAlignmentILi128EEEEEEvvEEEEvNT_6ParamsE) ;  /* 0xffffff5802d47950 */ /* 0x000fea0003c3ffff */
.L_x_172:
[----:B------:R-:W-:-:S00]  /*a4b0*/  BRA `(.L_x_172) ;  /* 0xfffffffc00fc7947 */ /* 0x000fc0000383ffff */
[----:B------:R-:W-:-:S00]  /*a4c0*/  NOP ;  /* 0x0000000000007918 */ /* 0x000fc00000000000 */
        /* <DEDUP_REMOVED lines=11> */
.L_x_173:


//--------------------- .nv.global.init           --------------------------
	.section	.nv.global.init,"aw",@progbits
.nv.global.init:
	.type		$str$29,@object
	.size		$str$29,($str$30 - $str$29)
$str$29:
        /*0000*/ 	.byte	0x28, 0x61, 0x64, 0x64, 0x72, 0x65, 0x73, 0x73, 0x20, 0x26, 0x20, 0x6d, 0x61, 0x73, 0x6b, 0x29
        /*0010*/ 	.byte	0x20, 0x3d, 0x3d, 0x20, 0x30, 0x00
	.type		$str$30,@object
	.size		$str$30,($str$28 - $str$30)
$str$30:
        /*0016*/ 	.byte	0x2f, 0x74, 0x6d, 0x70, 0x2f, 0x63, 0x75, 0x74, 0x6c, 0x61, 0x73, 0x73, 0x5f, 0x73, 0x77, 0x65
        /*0026*/ 	.byte	0x65, 0x70, 0x5f, 0x73, 0x72, 0x63, 0x2f, 0x69, 0x6e, 0x63, 0x6c, 0x75, 0x64, 0x65, 0x2f, 0x63
        /*0036*/ 	.byte	0x75, 0x74, 0x65, 0x2f, 0x70, 0x6f, 0x69, 0x6e, 0x74, 0x65, 0x72, 0x5f, 0x66, 0x6c, 0x61, 0x67
        /*0046*/ 	.byte	0x67, 0x65, 0x64, 0x2e, 0x68, 0x70, 0x70, 0x00
	.type		$str$28,@object
	.size		$str$28,($str$27 - $str$28)
$str$28:
        /*004e*/ 	.byte	0x2f, 0x74, 0x6d, 0x70, 0x2f, 0x63, 0x75, 0x74, 0x6c, 0x61, 0x73, 0x73, 0x5f, 0x73, 0x77, 0x65
        /*005e*/ 	.byte	0x65, 0x70, 0x5f, 0x73, 0x72, 0x63, 0x2f, 0x69, 0x6e, 0x63, 0x6c, 0x75, 0x64, 0x65, 0x2f, 0x63
        /*006e*/ 	.byte	0x75, 0x74, 0x65, 0x2f, 0x61, 0x74, 0x6f, 0x6d, 0x2f, 0x63, 0x6f, 0x70, 0x79, 0x5f, 0x74, 0x72
        /*007e*/ 	.byte	0x61, 0x69, 0x74, 0x73, 0x5f, 0x73, 0x6d, 0x31, 0x30, 0x30, 0x2e, 0x68, 0x70, 0x70, 0x00
	.type		$str$27,@object
	.size		$str$27,(__unnamed_1 - $str$27)
$str$27:
        /*008d*/ 	.byte	0x28, 0x28, 0x75, 0x69, 0x6e, 0x74, 0x33, 0x32, 0x5f, 0x74, 0x28, 0x74, 0x68, 0x72, 0x65, 0x61
        /*009d*/ 	.byte	0x64, 0x49, 0x64, 0x78, 0x2e, 0x78, 0x29, 0x20, 0x2f, 0x20, 0x33, 0x32, 0x29, 0x20, 0x25, 0x20
        /*00ad*/ 	.byte	0x34, 0x29, 0x20, 0x3d, 0x3d, 0x20, 0x28, 0x28, 0x28, 0x74, 0x6d, 0x65, 0x6d, 0x5f, 0x61, 0x64
        /*00bd*/ 	.byte	0x64, 0x72, 0x20, 0x3e, 0x3e, 0x20, 0x31, 0x36, 0x29, 0x20, 0x2f, 0x20, 0x33, 0x32, 0x29, 0x20
        /*00cd*/ 	.byte	0x25, 0x20, 0x34, 0x29, 0x00
	.type		__unnamed_1,@object
	.size		__unnamed_1,(__unnamed_2 - __unnamed_1)
__unnamed_1:
        /*00d2*/ 	.byte	0x61, 0x75, 0x74, 0x6f, 0x20, 0x63, 0x75, 0x74, 0x65, 0x3a, 0x3a, 0x61, 0x73, 0x5f, 0x70, 0x6f
        /* <DEDUP_REMOVED lines=24> */
        /*0262*/ 	.byte	0x30, 0x34, 0x38, 0x3e, 0x3e, 0x3e, 0x3e, 0x5d, 0x00
	.type		__unnamed_2,@object
	.size		__unnamed_2,(.L_2 - __unnamed_2)
__unnamed_2:
        /* <DEDUP_REMOVED lines=45> */
        /*053b*/ 	.byte	0x3e, 0x3e, 0x3e, 0x5d, 0x00
.L_2:


//--------------------- .nv.shared._ZN7cutlass13device_kernelINS_4conv6kernel13ConvUniversalINS1_16ConvProblemShapeILNS1_8OperatorE2ELi3EEENS1_10collective14CollectiveConvINS1_47MainloopSm100TmaUmmaWarpSpecializedImplicitGemmILS5_2ELi4ELi3ELi1ELi2EN4cute5tupleIJNSA_1CILi2EEENSC_ILi1EEESE_EEEEENSB_IJNSC_ILi64EEENSB_IJNSC_ILi128EEEEEENSB_IJSH_EEEEEENS_10tfloat32_tESM_NSA_8TiledMMAINSA_8MMA_AtomIJNSA_17SM100_MMA_TF32_SSISM_SM_fLi64ELi128ELNSA_4UMMA5MajorE1ELSR_1ELNSQ_7ScaleInE0ELSS_0EEEEEENSA_6LayoutINSB_IJSE_SE_SE_EEENSB_IJNSC_ILi0EEESX_SX_EEEEENSB_IJNSA_10UnderscoreES10_S10_EEEEENS7_6detail27Sm100ImplicitGemmTileTraitsINSA_13SM90_TMA_LOADENSA_14ComposedLayoutINSA_7SwizzleILi2ELi5ELi2EEENSA_18smem_ptr_flag_bitsILi32EEENSV_INSB_IJNSC_ILi32EEENSC_ILi4EEEEEENSB_IJSE_S1B_EEEEEEEvEENS14_INSA_30SM90_TMA_LOAD_IM2COL_MULTICASTES1G_vEEEENS_8epilogue10collective18CollectiveEpilogueINS1L_23Sm100TmaWarpSpecializedILi4ELi2ELi16ELb1ELb0EEEJSL_NSB_IJNSV_ISH_SE_EENSV_IS1B_SE_EEEEESM_NSB_IJlNSB_IJSE_lllEEESX_EEESM_S1U_NS1L_6fusion15FusionCallbacksIS1P_NS1V_17LinearCombinationISM_fSM_fLNS_15FloatRoundStyleE2EEESL_S1S_JEEENSA_5SM1004TMEM4LOAD26SM100_TMEM_LOAD_16dp128b8xES15_NS16_INS17_ILi3ELi4ELi3EEES1A_NSV_INSB_IJNSC_ILi8EEES1B_EEENSB_IJS1B_SE_EEEEEEENSA_17SM75_U32x4_LDSM_NENSA_14SM90_TMA_STOREES2A_NSA_17SM90_U32x4_STSM_NENSA_39AutoVectorizingCopyWithAssumedAlignmentILi128EEEEEEvvEEEEvNT_6ParamsE --------------------------
	.section	.nv.shared._ZN7cutlass13device_kernelINS_4conv6kernel13ConvUniversalINS1_16ConvProblemShapeILNS1_8OperatorE2ELi3EEENS1_10collective14CollectiveConvINS1_47MainloopSm100TmaUmmaWarpSpecializedImplicitGemmILS5_2ELi4ELi3ELi1ELi2EN4cute5tupleIJNSA_1CILi2EEENSC_ILi1EEESE_EEEEENSB_IJNSC_ILi64EEENSB_IJNSC_ILi128EEEEEENSB_IJSH_EEEEEENS_10tfloat32_tESM_NSA_8TiledMMAINSA_8MMA_AtomIJNSA_17SM100_MMA_TF32_SSISM_SM_fLi64ELi128ELNSA_4UMMA5MajorE1ELSR_1ELNSQ_7ScaleInE0ELSS_0EEEEEENSA_6LayoutINSB_IJSE_SE_SE_EEENSB_IJNSC_ILi0EEESX_SX_EEEEENSB_IJNSA_10UnderscoreES10_S10_EEEEENS7_6detail27Sm100ImplicitGemmTileTraitsINSA_13SM90_TMA_LOADENSA_14ComposedLayoutINSA_7SwizzleILi2ELi5ELi2EEENSA_18smem_ptr_flag_bitsILi32EEENSV_INSB_IJNSC_ILi32EEENSC_ILi4EEEEEENSB_IJSE_S1B_EEEEEEEvEENS14_INSA_30SM90_TMA_LOAD_IM2COL_MULTICASTES1G_vEEEENS_8epilogue10collective18CollectiveEpilogueINS1L_23Sm100TmaWarpSpecializedILi4ELi2ELi16ELb1ELb0EEEJSL_NSB_IJNSV_ISH_SE_EENSV_IS1B_SE_EEEEESM_NSB_IJlNSB_IJSE_lllEEESX_EEESM_S1U_NS1L_6fusion15FusionCallbacksIS1P_NS1V_17LinearCombinationISM_fSM_fLNS_15FloatRoundStyleE2EEESL_S1S_JEEENSA_5SM1004TMEM4LOAD26SM100_TMEM_LOAD_16dp128b8xES15_NS16_INS17_ILi3ELi4ELi3EEES1A_NSV_INSB_IJNSC_ILi8EEES1B_EEENSB_IJS1B_SE_EEEEEEENSA_17SM75_U32x4_LDSM_NENSA_14SM90_TMA_STOREES2A_NSA_17SM90_U32x4_STSM_NENSA_39AutoVectorizingCopyWithAssumedAlignmentILi128EEEEEEvvEEEEvNT_6ParamsE,"aw",@nobits
	.sectionflags	@""
	.align	16
	.zero		1024


//--------------------- .nv.shared.reserved.0     --------------------------
	.section	.nv.shared.reserved.0,"aw",@nobits
	.weak		__nv_reservedSMEM_offset_0_alias
	.size		__nv_reservedSMEM_offset_0_alias, 0, 64
	.other		__nv_reservedSMEM_offset_0_alias,@"STO_CUDA_RESERVED_SHARED STV_DEFAULT"
__nv_reservedSMEM_offset_0_alias:
	.zero		0
.nv.shared.reserved.0:
	.zero		64
	.weak		__nv_reservedSMEM_tcgen05_partition
	.type		__nv_reservedSMEM_tcgen05_partition,@object
	.size		__nv_reservedSMEM_tcgen05_partition,(.L_0 - __nv_reservedSMEM_tcgen05_partition)
__nv_reservedSMEM_tcgen05_partition:
	.zero		32
.L_0:


//--------------------- .nv.global                --------------------------
	.section	.nv.global,"aw",@nobits
.nv.global:
	.type		_ZN39_INTERNAL_c3f14b5a_4_k_cu_60a2135e_47014cute1_E,@object
	.size		_ZN39_INTERNAL_c3f14b5a_4_k_cu_60a2135e_47014cute1_E,(_ZN39_INTERNAL_c3f14b5a_4_k_cu_60a2135e_47014cuda3std3__45__cpo6cbeginE - _ZN39_INTERNAL_c3f14b5a_4_k_cu_60a2135e_47014cute1_E)
_ZN39_INTERNAL_c3f14b5a_4_k_cu_60a2135e_47014cute1_E:
	.zero		1
	.type		_ZN39_INTERNAL_c3f14b5a_4_k_cu_60a2135e_47014cuda3std3__45__cpo6cbeginE,@object
	.size		_ZN39_INTERNAL_c3f14b5a_4_k_cu_60a2135e_47014cuda3std3__45__cpo6cbeginE,(_ZN39_INTERNAL_c3f14b5a_4_k_cu_60a2135e_47014cuda3std3__48in_placeE - _ZN39_INTERNAL_c3f14b5a_4_k_cu_60a2135e_47014cuda3std3__45__cpo6cbeginE)
_ZN39_INTERNAL_c3f14b5a_4_k_cu_60a2135e_47014cuda3std3__45__cpo6cbeginE:
	.zero		1
	.type		_ZN39_INTERNAL_c3f14b5a_4_k_cu_60a2135e_47014cuda3std3__48in_placeE,@object
	.size		_ZN39_INTERNAL_c3f14b5a_4_k_cu_60a2135e_47014cuda3std3__48in_placeE,(_ZN39_INTERNAL_c3f14b5a_4_k_cu_60a2135e_47014cuda3std6ranges3__45__cpo9iter_moveE - _ZN39_INTERNAL_c3f14b5a_4_k_cu_60a2135e_47014cuda3std3__48in_placeE)
_ZN39_INTERNAL_c3f14b5a_4_k_cu_60a2135e_47014cuda3std3__48in_placeE:
	.zero		1
	.type		_ZN39_INTERNAL_c3f14b5a_4_k_cu_60a2135e_47014cuda3std6ranges3__45__cpo9iter_moveE,@object
	.size		_ZN39_INTERNAL_c3f14b5a_4_k_cu_60a2135e_47014cuda3std6ranges3__45__cpo9iter_moveE,(_ZN39_INTERNAL_c3f14b5a_4_k_cu_60a2135e_47014cuda3std3__45__cpo5beginE - _ZN39_INTERNAL_c3f14b5a_4_k_cu_60a2135e_47014cuda3std6ranges3__45__cpo9iter_moveE)
_ZN39_INTERNAL_c3f14b5a_4_k_cu_60a2135e_47014cuda3std6ranges3__45__cpo9iter_moveE:
	.zero		1
	.type		_ZN39_INTERNAL_c3f14b5a_4_k_cu_60a2135e_47014cuda3std3__45__cpo5beginE,@object
	.size		_ZN39_INTERNAL_c3f14b5a_4_k_cu_60a2135e_47014cuda3std3__45__cpo5beginE,(_ZN39_INTERNAL_c3f14b5a_4_k_cu_60a2135e_47014cuda3std3__441_GLOBAL__N__c3f14b5a_4_k_cu_60a2135e_47016ignoreE - _ZN39_INTERNAL_c3f14b5a_4_k_cu_60a2135e_47014cuda3std3__45__cpo5beginE)
_ZN39_INTERNAL_c3f14b5a_4_k_cu_60a2135e_47014cuda3std3__45__cpo5beginE:
	.zero		1
	.type		_ZN39_INTERNAL_c3f14b5a_4_k_cu_60a2135e_47014cuda3std3__441_GLOBAL__N__c3f14b5a_4_k_cu_60a2135e_47016ignoreE,@object
	.size		_ZN39_INTERNAL_c3f14b5a_4_k_cu_60a2135e_47014cuda3std3__441_GLOBAL__N__c3f14b5a_4_k_cu_60a2135e_47016ignoreE,(_ZN39_INTERNAL_c3f14b5a_4_k_cu_60a2135e_47014cute7productE - _ZN39_INTERNAL_c3f14b5a_4_k_cu_60a2135e_47014cuda3std3__441_GLOBAL__N__c3f14b5a_4_k_cu_60a2135e_47016ignoreE)
_ZN39_INTERNAL_c3f14b5a_4_k_cu_60a2135e_47014cuda3std3__441_GLOBAL__N__c3f14b5a_4_k_cu_60a2135e_47016ignoreE:
	.zero		1
	.type		_ZN39_INTERNAL_c3f14b5a_4_k_cu_60a2135e_47014cute7productE,@object
	.size		_ZN39_INTERNAL_c3f14b5a_4_k_cu_60a2135e_47014cute7productE,(_ZN39_INTERNAL_c3f14b5a_4_k_cu_60a2135e_47014cuda3std3__45__cpo3endE - _ZN39_INTERNAL_c3f14b5a_4_k_cu_60a2135e_47014cute7productE)
_ZN39_INTERNAL_c3f14b5a_4_k_cu_60a2135e_47014cute7productE:
	.zero		1
	.type		_ZN39_INTERNAL_c3f14b5a_4_k_cu_60a2135e_47014cuda3std3__45__cpo3endE,@object
	.size		_ZN39_INTERNAL_c3f14b5a_4_k_cu_60a2135e_47014cuda3std3__45__cpo3endE,(_ZN39_INTERNAL_c3f14b5a_4_k_cu_60a2135e_47014cuda3std3__419piecewise_constructE - _ZN39_INTERNAL_c3f14b5a_4_k_cu_60a2135e_47014cuda3std3__45__cpo3endE)
_ZN39_INTERNAL_c3f14b5a_4_k_cu_60a2135e_47014cuda3std3__45__cpo3endE:
	.zero		1
	.type		_ZN39_INTERNAL_c3f14b5a_4_k_cu_60a2135e_47014cuda3std3__419piecewise_constructE,@object
	.size		_ZN39_INTERNAL_c3f14b5a_4_k_cu_60a2135e_47014cuda3std3__419piecewise_constructE,(_ZN39_INTERNAL_c3f14b5a_4_k_cu_60a2135e_47014cuda3std3__45__cpo4cendE - _ZN39_INTERNAL_c3f14b5a_4_k_cu_60a2135e_47014cuda3std3__419piecewise_constructE)
_ZN39_INTERNAL_c3f14b5a_4_k_cu_60a2135e_47014cuda3std3__419piecewise_constructE:
	.zero		1
	.type		_ZN39_INTERNAL_c3f14b5a_4_k_cu_60a2135e_47014cuda3std3__45__cpo4cendE,@object
	.size		_ZN39_INTERNAL_c3f14b5a_4_k_cu_60a2135e_47014cuda3std3__45__cpo4cendE,(_ZN39_INTERNAL_c3f14b5a_4_k_cu_60a2135e_47014cuda3std6ranges3__45__cpo4swapE - _ZN39_INTERNAL_c3f14b5a_4_k_cu_60a2135e_47014cuda3std3__45__cpo4cendE)
_ZN39_INTERNAL_c3f14b5a_4_k_cu_60a2135e_47014cuda3std3__45__cpo4cendE:
	.zero		1
	.type		_ZN39_INTERNAL_c3f14b5a_4_k_cu_60a2135e_47014cuda3std6ranges3__45__cpo4swapE,@object
	.size		_ZN39_INTERNAL_c3f14b5a_4_k_cu_60a2135e_47014cuda3std6ranges3__45__cpo4swapE,(.L_10 - _ZN39_INTERNAL_c3f14b5a_4_k_cu_60a2135e_47014cuda3std6ranges3__45__cpo4swapE)
_ZN39_INTERNAL_c3f14b5a_4_k_cu_60a2135e_47014cuda3std6ranges3__45__cpo4swapE:
	.zero		1
.L_10:


//--------------------- .nv.constant0._ZN7cutlass13device_kernelINS_4conv6kernel13ConvUniversalINS1_16ConvProblemShapeILNS1_8OperatorE2ELi3EEENS1_10collective14CollectiveConvINS1_47MainloopSm100TmaUmmaWarpSpecializedImplicitGemmILS5_2ELi4ELi3ELi1ELi2EN4cute5tupleIJNSA_1CILi2EEENSC_ILi1EEESE_EEEEENSB_IJNSC_ILi64EEENSB_IJNSC_ILi128EEEEEENSB_IJSH_EEEEEENS_10tfloat32_tESM_NSA_8TiledMMAINSA_8MMA_AtomIJNSA_17SM100_MMA_TF32_SSISM_SM_fLi64ELi128ELNSA_4UMMA5MajorE1ELSR_1ELNSQ_7ScaleInE0ELSS_0EEEEEENSA_6LayoutINSB_IJSE_SE_SE_EEENSB_IJNSC_ILi0EEESX_SX_EEEEENSB_IJNSA_10UnderscoreES10_S10_EEEEENS7_6detail27Sm100ImplicitGemmTileTraitsINSA_13SM90_TMA_LOADENSA_14ComposedLayoutINSA_7SwizzleILi2ELi5ELi2EEENSA_18smem_ptr_flag_bitsILi32EEENSV_INSB_IJNSC_ILi32EEENSC_ILi4EEEEEENSB_IJSE_S1B_EEEEEEEvEENS14_INSA_30SM90_TMA_LOAD_IM2COL_MULTICASTES1G_vEEEENS_8epilogue10collective18CollectiveEpilogueINS1L_23Sm100TmaWarpSpecializedILi4ELi2ELi16ELb1ELb0EEEJSL_NSB_IJNSV_ISH_SE_EENSV_IS1B_SE_EEEEESM_NSB_IJlNSB_IJSE_lllEEESX_EEESM_S1U_NS1L_6fusion15FusionCallbacksIS1P_NS1V_17LinearCombinationISM_fSM_fLNS_15FloatRoundStyleE2EEESL_S1S_JEEENSA_5SM1004TMEM4LOAD26SM100_TMEM_LOAD_16dp128b8xES15_NS16_INS17_ILi3ELi4ELi3EEES1A_NSV_INSB_IJNSC_ILi8EEES1B_EEENSB_IJS1B_SE_EEEEEEENSA_17SM75_U32x4_LDSM_NENSA_14SM90_TMA_STOREES2A_NSA_17SM90_U32x4_STSM_NENSA_39AutoVectorizingCopyWithAssumedAlignmentILi128EEEEEEvvEEEEvNT_6ParamsE --------------------------
	.section	.nv.constant0._ZN7cutlass13device_kernelINS_4conv6kernel13ConvUniversalINS1_16ConvProblemShapeILNS1_8OperatorE2ELi3EEENS1_10collective14CollectiveConvINS1_47MainloopSm100TmaUmmaWarpSpecializedImplicitGemmILS5_2ELi4ELi3ELi1ELi2EN4cute5tupleIJNSA_1CILi2EEENSC_ILi1EEESE_EEEEENSB_IJNSC_ILi64EEENSB_IJNSC_ILi128EEEEEENSB_IJSH_EEEEEENS_10tfloat32_tESM_NSA_8TiledMMAINSA_8MMA_AtomIJNSA_17SM100_MMA_TF32_SSISM_SM_fLi64ELi128ELNSA_4UMMA5MajorE1ELSR_1ELNSQ_7ScaleInE0ELSS_0EEEEEENSA_6LayoutINSB_IJSE_SE_SE_EEENSB_IJNSC_ILi0EEESX_SX_EEEEENSB_IJNSA_10UnderscoreES10_S10_EEEEENS7_6detail27Sm100ImplicitGemmTileTraitsINSA_13SM90_TMA_LOADENSA_14ComposedLayoutINSA_7SwizzleILi2ELi5ELi2EEENSA_18smem_ptr_flag_bitsILi32EEENSV_INSB_IJNSC_ILi32EEENSC_ILi4EEEEEENSB_IJSE_S1B_EEEEEEEvEENS14_INSA_30SM90_TMA_LOAD_IM2COL_MULTICASTES1G_vEEEENS_8epilogue10collective18CollectiveEpilogueINS1L_23Sm100TmaWarpSpecializedILi4ELi2ELi16ELb1ELb0EEEJSL_NSB_IJNSV_ISH_SE_EENSV_IS1B_SE_EEEEESM_NSB_IJlNSB_IJSE_lllEEESX_EEESM_S1U_NS1L_6fusion15FusionCallbacksIS1P_NS1V_17LinearCombinationISM_fSM_fLNS_15FloatRoundStyleE2EEESL_S1S_JEEENSA_5SM1004TMEM4LOAD26SM100_TMEM_LOAD_16dp128b8xES15_NS16_INS17_ILi3ELi4ELi3EEES1A_NSV_INSB_IJNSC_ILi8EEES1B_EEENSB_IJS1B_SE_EEEEEEENSA_17SM75_U32x4_LDSM_NENSA_14SM90_TMA_STOREES2A_NSA_17SM90_U32x4_STSM_NENSA_39AutoVectorizingCopyWithAssumedAlignmentILi128EEEEEEvvEEEEvNT_6ParamsE,"a",@progbits
	.sectionflags	@""
	.align	4
.nv.constant0._ZN7cutlass13device_kernelINS_4conv6kernel13ConvUniversalINS1_16ConvProblemShapeILNS1_8OperatorE2ELi3EEENS1_10collective14CollectiveConvINS1_47MainloopSm100TmaUmmaWarpSpecializedImplicitGemmILS5_2ELi4ELi3ELi1ELi2EN4cute5tupleIJNSA_1CILi2EEENSC_ILi1EEESE_EEEEENSB_IJNSC_ILi64EEENSB_IJNSC_ILi128EEEEEENSB_IJSH_EEEEEENS_10tfloat32_tESM_NSA_8TiledMMAINSA_8MMA_AtomIJNSA_17SM100_MMA_TF32_SSISM_SM_fLi64ELi128ELNSA_4UMMA5MajorE1ELSR_1ELNSQ_7ScaleInE0ELSS_0EEEEEENSA_6LayoutINSB_IJSE_SE_SE_EEENSB_IJNSC_ILi0EEESX_SX_EEEEENSB_IJNSA_10UnderscoreES10_S10_EEEEENS7_6detail27Sm100ImplicitGemmTileTraitsINSA_13SM90_TMA_LOADENSA_14ComposedLayoutINSA_7SwizzleILi2ELi5ELi2EEENSA_18smem_ptr_flag_bitsILi32EEENSV_INSB_IJNSC_ILi32EEENSC_ILi4EEEEEENSB_IJSE_S1B_EEEEEEEvEENS14_INSA_30SM90_TMA_LOAD_IM2COL_MULTICASTES1G_vEEEENS_8epilogue10collective18CollectiveEpilogueINS1L_23Sm100TmaWarpSpecializedILi4ELi2ELi16ELb1ELb0EEEJSL_NSB_IJNSV_ISH_SE_EENSV_IS1B_SE_EEEEESM_NSB_IJlNSB_IJSE_lllEEESX_EEESM_S1U_NS1L_6fusion15FusionCallbacksIS1P_NS1V_17LinearCombinationISM_fSM_fLNS_15FloatRoundStyleE2EEESL_S1S_JEEENSA_5SM1004TMEM4LOAD26SM100_TMEM_LOAD_16dp128b8xES15_NS16_INS17_ILi3ELi4ELi3EEES1A_NSV_INSB_IJNSC_ILi8EEES1B_EEENSB_IJS1B_SE_EEEEEEENSA_17SM75_U32x4_LDSM_NENSA_14SM90_TMA_STOREES2A_NSA_17SM90_U32x4_STSM_NENSA_39AutoVectorizingCopyWithAssumedAlignmentILi128EEEEEEvvEEEEvNT_6ParamsE:
	.zero		3200


//--------------------- SYMBOLS --------------------------

	.type		.nv.reservedSmem.offset0,@object
	.size		.nv.reservedSmem.offset0,0x4
	.type		.nv.reservedSmem.cap,@object
	.size		.nv.reservedSmem.cap,0x4
	.type		__assertfail,@function
